//
// Generated by NVIDIA NVVM Compiler
//
// Compiler Build ID: CL-36424714
// Cuda compilation tools, release 13.0, V13.0.88
// Based on NVVM 20.0.0
//

.version 9.0
.target sm_100
.address_size 64

	// .globl	_Z15particle_volumePfPh
.global .align 4 .b8 __cudart_i2opi_f[24] = {65, 144, 67, 60, 153, 149, 98, 219, 192, 221, 52, 245, 209, 87, 39, 252, 41, 21, 68, 78, 110, 131, 249, 162};

.visible .entry _Z15particle_volumePfPh(
	.param .u64 .ptr .align 1 _Z15particle_volumePfPh_param_0,
	.param .u64 .ptr .align 1 _Z15particle_volumePfPh_param_1
)
{
	.reg .pred 	%p<2>;
	.reg .b16 	%rs<3>;
	.reg .b32 	%r<15>;
	.reg .b32 	%f<11>;
	.reg .b64 	%rd<11>;
	.reg .b64 	%fd<4>;

	ld.param.u64 	%rd2, [_Z15particle_volumePfPh_param_0];
	ld.param.u64 	%rd3, [_Z15particle_volumePfPh_param_1];
	cvta.to.global.u64 	%rd1, %rd3;
	cvta.to.global.u64 	%rd4, %rd2;
	mov.u32 	%r1, %ctaid.y;
	mov.u32 	%r2, %ctaid.z;
	mov.u32 	%r3, %ctaid.x;
	mul.lo.s32 	%r4, %r1, 10;
	cvt.rn.f32.u32 	%f1, %r4;
	shl.b32 	%r5, %r3, 2;
	mul.wide.u32 	%rd5, %r5, 4;
	add.s64 	%rd6, %rd4, %rd5;
	ld.global.f32 	%f2, [%rd6+4];
	sub.f32 	%f3, %f1, %f2;
	mul.lo.s32 	%r6, %r2, 10;
	cvt.rn.f32.u32 	%f4, %r6;
	ld.global.f32 	%f5, [%rd6+8];
	sub.f32 	%f6, %f4, %f5;
	mul.f32 	%f7, %f6, %f6;
	fma.rn.f32 	%f8, %f3, %f3, %f7;
	cvt.f64.f32 	%fd1, %f8;
	ld.global.f32 	%f9, [%rd6];
	mul.f32 	%f10, %f9, %f9;
	cvt.f64.f32 	%fd2, %f10;
	mul.f64 	%fd3, %fd2, 0d3FD0000000000000;
	setp.geu.f64 	%p1, %fd3, %fd1;
	@%p1 bra 	$L__BB0_2;
	shl.b32 	%r11, %r2, 10;
	add.s32 	%r12, %r11, %r1;
	shl.b32 	%r13, %r3, 20;
	add.s32 	%r14, %r12, %r13;
	cvt.u64.u32 	%rd9, %r14;
	add.s64 	%rd10, %rd1, %rd9;
	mov.b16 	%rs2, 1;
	st.global.u8 	[%rd10], %rs2;
	bra.uni 	$L__BB0_3;
$L__BB0_2:
	shl.b32 	%r7, %r2, 10;
	add.s32 	%r8, %r7, %r1;
	shl.b32 	%r9, %r3, 20;
	add.s32 	%r10, %r8, %r9;
	cvt.u64.u32 	%rd7, %r10;
	add.s64 	%rd8, %rd1, %rd7;
	mov.b16 	%rs1, 0;
	st.global.u8 	[%rd8], %rs1;
$L__BB0_3:
	ret;

}
	// .globl	_Z10trans_funcP6float2f
.visible .entry _Z10trans_funcP6float2f(
	.param .u64 .ptr .align 1 _Z10trans_funcP6float2f_param_0,
	.param .f32 _Z10trans_funcP6float2f_param_1
)
{
	.local .align 4 .b8 	__local_depot1[28];
	.reg .b64 	%SP;
	.reg .b64 	%SPL;
	.reg .pred 	%p<17>;
	.reg .b32 	%r<84>;
	.reg .b32 	%f<51>;
	.reg .b64 	%rd<43>;
	.reg .b64 	%fd<21>;

	mov.u64 	%SPL, __local_depot1;
	ld.param.u64 	%rd17, [_Z10trans_funcP6float2f_param_0];
	ld.param.f32 	%f10, [_Z10trans_funcP6float2f_param_1];
	add.u64 	%rd1, %SPL, 0;
	mov.u32 	%r1, %ctaid.x;
	mov.u32 	%r2, %ctaid.y;
	cvt.f64.f32 	%fd1, %f10;
	mul.f64 	%fd2, %fd1, 0d401921FB60000000;
	div.rn.f64 	%fd3, %fd2, 0d3FE43FE5C0000000;
	cvt.rn.f32.f64 	%f11, %fd3;
	cvt.f64.f32 	%fd4, %f11;
	cvt.rn.f32.u32 	%f12, %r1;
	cvt.f64.f32 	%fd5, %f12;
	add.f64 	%fd6, %fd5, 0dC080000000000000;
	mul.f64 	%fd7, %fd6, 0d3E3066DFC0000000;
	mul.f64 	%fd8, %fd6, %fd7;
	mov.f64 	%fd9, 0d3FF0000000000000;
	sub.f64 	%fd10, %fd9, %fd8;
	add.s32 	%r30, %r2, -512;
	cvt.rn.f64.s32 	%fd11, %r30;
	mul.f64 	%fd12, %fd11, 0d3E3066DFC0000000;
	mul.f64 	%fd13, %fd12, %fd11;
	sub.f64 	%fd14, %fd10, %fd13;
	sqrt.rn.f64 	%fd15, %fd14;
	mul.f64 	%fd16, %fd15, %fd4;
	cvt.rn.f32.f64 	%f1, %fd16;
	mul.f32 	%f13, %f1, 0f3F22F983;
	cvt.rni.s32.f32 	%r83, %f13;
	cvt.rn.f32.s32 	%f14, %r83;
	fma.rn.f32 	%f15, %f14, 0fBFC90FDA, %f1;
	fma.rn.f32 	%f16, %f14, 0fB3A22168, %f15;
	fma.rn.f32 	%f50, %f14, 0fA7C234C5, %f16;
	abs.f32 	%f3, %f1;
	setp.ltu.f32 	%p1, %f3, 0f47CE4780;
	mov.u32 	%r79, %r83;
	mov.f32 	%f49, %f50;
	@%p1 bra 	$L__BB1_8;
	setp.neu.f32 	%p2, %f3, 0f7F800000;
	@%p2 bra 	$L__BB1_3;
	mov.f32 	%f19, 0f00000000;
	mul.rn.f32 	%f49, %f1, %f19;
	mov.b32 	%r79, 0;
	bra.uni 	$L__BB1_8;
$L__BB1_3:
	mov.b32 	%r4, %f1;
	shl.b32 	%r32, %r4, 8;
	or.b32  	%r5, %r32, -2147483648;
	mov.b64 	%rd39, 0;
	mov.b32 	%r76, 0;
	mov.u64 	%rd37, __cudart_i2opi_f;
	mov.u64 	%rd38, %rd1;
$L__BB1_4:
	.pragma "nounroll";
	ld.global.nc.u32 	%r33, [%rd37];
	mad.wide.u32 	%rd21, %r33, %r5, %rd39;
	shr.u64 	%rd39, %rd21, 32;
	st.local.u32 	[%rd38], %rd21;
	add.s32 	%r76, %r76, 1;
	add.s64 	%rd38, %rd38, 4;
	add.s64 	%rd37, %rd37, 4;
	setp.ne.s32 	%p3, %r76, 6;
	@%p3 bra 	$L__BB1_4;
	shr.u32 	%r34, %r4, 23;
	st.local.u32 	[%rd1+24], %rd39;
	and.b32  	%r8, %r34, 31;
	and.b32  	%r35, %r34, 224;
	add.s32 	%r36, %r35, -128;
	shr.u32 	%r37, %r36, 5;
	mul.wide.u32 	%rd22, %r37, 4;
	sub.s64 	%rd8, %rd1, %rd22;
	ld.local.u32 	%r77, [%rd8+24];
	ld.local.u32 	%r78, [%rd8+20];
	setp.eq.s32 	%p4, %r8, 0;
	@%p4 bra 	$L__BB1_7;
	shf.l.wrap.b32 	%r77, %r78, %r77, %r8;
	ld.local.u32 	%r38, [%rd8+16];
	shf.l.wrap.b32 	%r78, %r38, %r78, %r8;
$L__BB1_7:
	shr.u32 	%r39, %r77, 30;
	shf.l.wrap.b32 	%r40, %r78, %r77, 2;
	shl.b32 	%r41, %r78, 2;
	shr.u32 	%r42, %r40, 31;
	add.s32 	%r43, %r42, %r39;
	neg.s32 	%r44, %r43;
	setp.lt.s32 	%p5, %r4, 0;
	selp.b32 	%r79, %r44, %r43, %p5;
	xor.b32  	%r45, %r40, %r4;
	shr.s32 	%r46, %r40, 31;
	xor.b32  	%r47, %r46, %r40;
	xor.b32  	%r48, %r46, %r41;
	cvt.u64.u32 	%rd23, %r47;
	shl.b64 	%rd24, %rd23, 32;
	cvt.u64.u32 	%rd25, %r48;
	or.b64  	%rd26, %rd24, %rd25;
	cvt.rn.f64.s64 	%fd17, %rd26;
	mul.f64 	%fd18, %fd17, 0d3BF921FB54442D19;
	cvt.rn.f32.f64 	%f17, %fd18;
	neg.f32 	%f18, %f17;
	setp.lt.s32 	%p6, %r45, 0;
	selp.f32 	%f49, %f18, %f17, %p6;
$L__BB1_8:
	setp.ltu.f32 	%p7, %f3, 0f47CE4780;
	add.s32 	%r50, %r79, 1;
	mul.rn.f32 	%f20, %f49, %f49;
	and.b32  	%r51, %r79, 1;
	setp.eq.b32 	%p8, %r51, 1;
	selp.f32 	%f21, %f49, 0f3F800000, %p8;
	fma.rn.f32 	%f22, %f20, %f21, 0f00000000;
	fma.rn.f32 	%f23, %f20, 0f37CBAC00, 0fBAB607ED;
	selp.f32 	%f24, 0fB94D4153, %f23, %p8;
	selp.f32 	%f25, 0f3C0885E4, 0f3D2AAABB, %p8;
	fma.rn.f32 	%f26, %f24, %f20, %f25;
	selp.f32 	%f27, 0fBE2AAAA8, 0fBEFFFFFF, %p8;
	fma.rn.f32 	%f28, %f26, %f20, %f27;
	fma.rn.f32 	%f29, %f28, %f22, %f21;
	and.b32  	%r52, %r50, 2;
	setp.eq.s32 	%p9, %r52, 0;
	mov.f32 	%f30, 0f00000000;
	sub.f32 	%f31, %f30, %f29;
	selp.f32 	%f32, %f29, %f31, %p9;
	shl.b32 	%r53, %r2, 10;
	add.s32 	%r54, %r53, %r1;
	cvta.to.global.u64 	%rd27, %rd17;
	mul.wide.u32 	%rd28, %r54, 8;
	add.s64 	%rd9, %rd27, %rd28;
	st.global.f32 	[%rd9], %f32;
	@%p7 bra 	$L__BB1_16;
	setp.neu.f32 	%p10, %f3, 0f7F800000;
	@%p10 bra 	$L__BB1_11;
	mov.f32 	%f35, 0f00000000;
	mul.rn.f32 	%f50, %f1, %f35;
	mov.b32 	%r83, 0;
	bra.uni 	$L__BB1_16;
$L__BB1_11:
	mov.b32 	%r17, %f1;
	shl.b32 	%r56, %r17, 8;
	or.b32  	%r18, %r56, -2147483648;
	mov.b64 	%rd42, 0;
	mov.b32 	%r80, 0;
	mov.u64 	%rd40, __cudart_i2opi_f;
	mov.u64 	%rd41, %rd1;
$L__BB1_12:
	.pragma "nounroll";
	ld.global.nc.u32 	%r57, [%rd40];
	mad.wide.u32 	%rd31, %r57, %r18, %rd42;
	shr.u64 	%rd42, %rd31, 32;
	st.local.u32 	[%rd41], %rd31;
	add.s32 	%r80, %r80, 1;
	add.s64 	%rd41, %rd41, 4;
	add.s64 	%rd40, %rd40, 4;
	setp.ne.s32 	%p11, %r80, 6;
	@%p11 bra 	$L__BB1_12;
	shr.u32 	%r58, %r17, 23;
	st.local.u32 	[%rd1+24], %rd42;
	and.b32  	%r21, %r58, 31;
	and.b32  	%r59, %r58, 224;
	add.s32 	%r60, %r59, -128;
	shr.u32 	%r61, %r60, 5;
	mul.wide.u32 	%rd32, %r61, 4;
	sub.s64 	%rd16, %rd1, %rd32;
	ld.local.u32 	%r81, [%rd16+24];
	ld.local.u32 	%r82, [%rd16+20];
	setp.eq.s32 	%p12, %r21, 0;
	@%p12 bra 	$L__BB1_15;
	shf.l.wrap.b32 	%r81, %r82, %r81, %r21;
	ld.local.u32 	%r62, [%rd16+16];
	shf.l.wrap.b32 	%r82, %r62, %r82, %r21;
$L__BB1_15:
	shr.u32 	%r63, %r81, 30;
	shf.l.wrap.b32 	%r64, %r82, %r81, 2;
	shl.b32 	%r65, %r82, 2;
	shr.u32 	%r66, %r64, 31;
	add.s32 	%r67, %r66, %r63;
	neg.s32 	%r68, %r67;
	setp.lt.s32 	%p13, %r17, 0;
	selp.b32 	%r83, %r68, %r67, %p13;
	xor.b32  	%r69, %r64, %r17;
	shr.s32 	%r70, %r64, 31;
	xor.b32  	%r71, %r70, %r64;
	xor.b32  	%r72, %r70, %r65;
	cvt.u64.u32 	%rd33, %r71;
	shl.b64 	%rd34, %rd33, 32;
	cvt.u64.u32 	%rd35, %r72;
	or.b64  	%rd36, %rd34, %rd35;
	cvt.rn.f64.s64 	%fd19, %rd36;
	mul.f64 	%fd20, %fd19, 0d3BF921FB54442D19;
	cvt.rn.f32.f64 	%f33, %fd20;
	neg.f32 	%f34, %f33;
	setp.lt.s32 	%p14, %r69, 0;
	selp.f32 	%f50, %f34, %f33, %p14;
$L__BB1_16:
	mul.rn.f32 	%f36, %f50, %f50;
	and.b32  	%r74, %r83, 1;
	setp.eq.b32 	%p15, %r74, 1;
	selp.f32 	%f37, 0f3F800000, %f50, %p15;
	fma.rn.f32 	%f38, %f36, %f37, 0f00000000;
	fma.rn.f32 	%f39, %f36, 0f37CBAC00, 0fBAB607ED;
	selp.f32 	%f40, %f39, 0fB94D4153, %p15;
	selp.f32 	%f41, 0f3D2AAABB, 0f3C0885E4, %p15;
	fma.rn.f32 	%f42, %f40, %f36, %f41;
	selp.f32 	%f43, 0fBEFFFFFF, 0fBE2AAAA8, %p15;
	fma.rn.f32 	%f44, %f42, %f36, %f43;
	fma.rn.f32 	%f45, %f44, %f38, %f37;
	and.b32  	%r75, %r83, 2;
	setp.eq.s32 	%p16, %r75, 0;
	mov.f32 	%f46, 0f00000000;
	sub.f32 	%f47, %f46, %f45;
	selp.f32 	%f48, %f45, %f47, %p16;
	st.global.f32 	[%rd9+4], %f48;
	ret;

}
	// .globl	_Z22extract_plane_from_volPhP6float2i
.visible .entry _Z22extract_plane_from_volPhP6float2i(
	.param .u64 .ptr .align 1 _Z22extract_plane_from_volPhP6float2i_param_0,
	.param .u64 .ptr .align 1 _Z22extract_plane_from_volPhP6float2i_param_1,
	.param .u32 _Z22extract_plane_from_volPhP6float2i_param_2
)
{
	.reg .b16 	%rs<2>;
	.reg .b32 	%r<8>;
	.reg .b32 	%f<3>;
	.reg .b64 	%rd<9>;

	ld.param.u64 	%rd1, [_Z22extract_plane_from_volPhP6float2i_param_0];
	ld.param.u64 	%rd2, [_Z22extract_plane_from_volPhP6float2i_param_1];
	ld.param.u32 	%r1, [_Z22extract_plane_from_volPhP6float2i_param_2];
	cvta.to.global.u64 	%rd3, %rd2;
	cvta.to.global.u64 	%rd4, %rd1;
	mov.u32 	%r2, %ctaid.x;
	mov.u32 	%r3, %ctaid.y;
	shl.b32 	%r4, %r3, 10;
	add.s32 	%r5, %r4, %r2;
	shl.b32 	%r6, %r1, 20;
	add.s32 	%r7, %r6, %r5;
	cvt.s64.s32 	%rd5, %r7;
	add.s64 	%rd6, %rd4, %rd5;
	ld.global.u8 	%rs1, [%rd6];
	cvt.rn.f32.u16 	%f1, %rs1;
	mul.wide.u32 	%rd7, %r5, 8;
	add.s64 	%rd8, %rd3, %rd7;
	mov.f32 	%f2, 0f00000000;
	st.global.v2.f32 	[%rd8], {%f1, %f2};
	ret;

}
	// .globl	_Z22plane_complex_multipleP6float2S0_S0_
.visible .entry _Z22plane_complex_multipleP6float2S0_S0_(
	.param .u64 .ptr .align 1 _Z22plane_complex_multipleP6float2S0_S0__param_0,
	.param .u64 .ptr .align 1 _Z22plane_complex_multipleP6float2S0_S0__param_1,
	.param .u64 .ptr .align 1 _Z22plane_complex_multipleP6float2S0_S0__param_2
)
{
	.reg .b32 	%r<5>;
	.reg .b32 	%f<10>;
	.reg .b64 	%rd<11>;

	ld.param.u64 	%rd1, [_Z22plane_complex_multipleP6float2S0_S0__param_0];
	ld.param.u64 	%rd2, [_Z22plane_complex_multipleP6float2S0_S0__param_1];
	ld.param.u64 	%rd3, [_Z22plane_complex_multipleP6float2S0_S0__param_2];
	cvta.to.global.u64 	%rd4, %rd3;
	cvta.to.global.u64 	%rd5, %rd2;
	cvta.to.global.u64 	%rd6, %rd1;
	mov.u32 	%r1, %ctaid.x;
	mov.u32 	%r2, %ctaid.y;
	shl.b32 	%r3, %r2, 10;
	add.s32 	%r4, %r3, %r1;
	mul.wide.u32 	%rd7, %r4, 8;
	add.s64 	%rd8, %rd6, %rd7;
	ld.global.v2.f32 	{%f1, %f2}, [%rd8];
	add.s64 	%rd9, %rd5, %rd7;
	ld.global.v2.f32 	{%f3, %f4}, [%rd9];
	mul.f32 	%f5, %f1, %f3;
	mul.f32 	%f6, %f2, %f4;
	sub.f32 	%f7, %f5, %f6;
	mul.f32 	%f8, %f2, %f3;
	fma.rn.f32 	%f9, %f4, %f1, %f8;
	add.s64 	%rd10, %rd4, %rd7;
	st.global.v2.f32 	[%rd10], {%f7, %f9};
	ret;

}
	// .globl	_Z11fftshift_2DP6float2
.visible .entry _Z11fftshift_2DP6float2(
	.param .u64 .ptr .align 1 _Z11fftshift_2DP6float2_param_0
)
{
	.reg .pred 	%p<5>;
	.reg .b32 	%r<10>;
	.reg .b32 	%f<9>;
	.reg .b64 	%rd<9>;

	ld.param.u64 	%rd3, [_Z11fftshift_2DP6float2_param_0];
	cvta.to.global.u64 	%rd1, %rd3;
	mov.u32 	%r1, %ctaid.x;
	mov.u32 	%r2, %ctaid.y;
	or.b32  	%r4, %r1, %r2;
	and.b32  	%r5, %r4, 2147483136;
	setp.ne.s32 	%p1, %r5, 0;
	shl.b32 	%r6, %r2, 10;
	add.s32 	%r3, %r6, %r1;
	mul.wide.u32 	%rd4, %r3, 8;
	add.s64 	%rd2, %rd1, %rd4;
	@%p1 bra 	$L__BB4_2;
	ld.global.v2.f32 	{%f1, %f2}, [%rd2];
	add.s32 	%r7, %r3, 524288;
	mul.wide.u32 	%rd5, %r7, 8;
	add.s64 	%rd6, %rd1, %rd5;
	ld.global.v2.f32 	{%f3, %f4}, [%rd6+4096];
	st.global.v2.f32 	[%rd2], {%f3, %f4};
	st.global.v2.f32 	[%rd6+4096], {%f1, %f2};
$L__BB4_2:
	setp.gt.u32 	%p2, %r1, 511;
	setp.lt.u32 	%p3, %r2, 512;
	or.pred  	%p4, %p2, %p3;
	@%p4 bra 	$L__BB4_4;
	ld.global.v2.f32 	{%f5, %f6}, [%rd2];
	add.s32 	%r9, %r3, -524288;
	mul.wide.u32 	%rd7, %r9, 8;
	add.s64 	%rd8, %rd1, %rd7;
	ld.global.v2.f32 	{%f7, %f8}, [%rd8+4096];
	st.global.v2.f32 	[%rd2], {%f7, %f8};
	st.global.v2.f32 	[%rd8+4096], {%f5, %f6};
$L__BB4_4:
	ret;

}
	// .globl	_Z19holo_to_float_imageP6float2Pf
.visible .entry _Z19holo_to_float_imageP6float2Pf(
	.param .u64 .ptr .align 1 _Z19holo_to_float_imageP6float2Pf_param_0,
	.param .u64 .ptr .align 1 _Z19holo_to_float_imageP6float2Pf_param_1
)
{
	.reg .b32 	%r<5>;
	.reg .b32 	%f<6>;
	.reg .b64 	%rd<9>;

	ld.param.u64 	%rd1, [_Z19holo_to_float_imageP6float2Pf_param_0];
	ld.param.u64 	%rd2, [_Z19holo_to_float_imageP6float2Pf_param_1];
	cvta.to.global.u64 	%rd3, %rd2;
	cvta.to.global.u64 	%rd4, %rd1;
	mov.u32 	%r1, %ctaid.x;
	mov.u32 	%r2, %ctaid.y;
	shl.b32 	%r3, %r2, 10;
	add.s32 	%r4, %r3, %r1;
	mul.wide.u32 	%rd5, %r4, 8;
	add.s64 	%rd6, %rd4, %rd5;
	ld.global.v2.f32 	{%f1, %f2}, [%rd6];
	mul.f32 	%f3, %f2, %f2;
	fma.rn.f32 	%f4, %f1, %f1, %f3;
	sqrt.rn.f32 	%f5, %f4;
	mul.wide.u32 	%rd7, %r4, 4;
	add.s64 	%rd8, %rd3, %rd7;
	st.global.f32 	[%rd8], %f5;
	ret;

}
	// .globl	_Z22two_dim_divide_for_fftP6float2
.visible .entry _Z22two_dim_divide_for_fftP6float2(
	.param .u64 .ptr .align 1 _Z22two_dim_divide_for_fftP6float2_param_0
)
{
	.reg .b32 	%r<5>;
	.reg .b32 	%f<5>;
	.reg .b64 	%rd<5>;

	ld.param.u64 	%rd1, [_Z22two_dim_divide_for_fftP6float2_param_0];
	cvta.to.global.u64 	%rd2, %rd1;
	mov.u32 	%r1, %ctaid.x;
	mov.u32 	%r2, %ctaid.y;
	shl.b32 	%r3, %r2, 10;
	add.s32 	%r4, %r3, %r1;
	mul.wide.u32 	%rd3, %r4, 8;
	add.s64 	%rd4, %rd2, %rd3;
	ld.global.v2.f32 	{%f1, %f2}, [%rd4];
	mul.f32 	%f3, %f1, 0f35800000;
	mul.f32 	%f4, %f2, 0f35800000;
	st.global.v2.f32 	[%rd4], {%f3, %f4};
	ret;

}


// ===== COMPILED SASS (sm_100) =====

	.target	sm_100

	.elftype	@"ET_EXEC"


//--------------------- .note.nv.tkinfo           --------------------------
	.section	.note.nv.tkinfo,"",@"SHT_NOTE"
	.sectionflags	@"SHF_NOTE_NV_TKINFO"
	.tkinfo
        /*0018*/ 	.word	0x00000002
        /*0030*/ 	.string	""
        /*0030*/ 	.string	"ptxas"
        /*0030*/ 	.string	"Cuda compilation tools, release 13.0, V13.0.88"
        /*0030*/ 	.string	"Build cuda_13.0.r13.0/compiler.36424714_0"
        /*0030*/ 	.string	"-arch sm_100 -m 64 "



//--------------------- .note.nv.cuinfo           --------------------------
	.section	.note.nv.cuinfo,"",@"SHT_NOTE"
	.sectionflags	@"SHF_NOTE_NV_CUINFO"
        /*0018*/ 	.short	0x0002
        /*001a*/ 	.short	0x0064
        /*001c*/ 	.short	0x0082
	.zero		2


//--------------------- .nv.info                  --------------------------
	.section	.nv.info,"",@"SHT_CUDA_INFO"
	.align	4


	//----- nvinfo : EIATTR_REGCOUNT
	.align		4
        /*0000*/ 	.byte	0x04, 0x2f
        /*0002*/ 	.short	(.L_2 - .L_1)
	.align		4
.L_1:
        /*0004*/ 	.word	index@(_Z15particle_volumePfPh)
        /*0008*/ 	.word	0x0000000b


	//----- nvinfo : EIATTR_FRAME_SIZE
	.align		4
.L_2:
        /*000c*/ 	.byte	0x04, 0x11
        /*000e*/ 	.short	(.L_4 - .L_3)
	.align		4
.L_3:
        /*0010*/ 	.word	index@(_Z15particle_volumePfPh)
        /*0014*/ 	.word	0x00000000


	//----- nvinfo : EIATTR_REGCOUNT
	.align		4
.L_4:
        /*0018*/ 	.byte	0x04, 0x2f
        /*001a*/ 	.short	(.L_6 - .L_5)
	.align		4
.L_5:
        /*001c*/ 	.word	index@(_Z10trans_funcP6float2f)
        /*0020*/ 	.word	0x00000018


	//----- nvinfo : EIATTR_FRAME_SIZE
	.align		4
.L_6:
        /*0024*/ 	.byte	0x04, 0x11
        /*0026*/ 	.short	(.L_8 - .L_7)
	.align		4
.L_7:
        /*0028*/ 	.word	index@($__internal_2_$__cuda_sm20_dsqrt_rn_f64_mediumpath_v1)
        /*002c*/ 	.word	0x00000020


	//----- nvinfo : EIATTR_FRAME_SIZE
	.align		4
.L_8:
        /*0030*/ 	.byte	0x04, 0x11
        /*0032*/ 	.short	(.L_10 - .L_9)
	.align		4
.L_9:
        /*0034*/ 	.word	index@($__internal_1_$__cuda_sm20_div_rn_f64_full)
        /*0038*/ 	.word	0x00000020


	//----- nvinfo : EIATTR_FRAME_SIZE
	.align		4
.L_10:
        /*003c*/ 	.byte	0x04, 0x11
        /*003e*/ 	.short	(.L_12 - .L_11)
	.align		4
.L_11:
        /*0040*/ 	.word	index@(_Z10trans_funcP6float2f)
        /*0044*/ 	.word	0x00000020


	//----- nvinfo : EIATTR_REGCOUNT
	.align		4
.L_12:
        /*0048*/ 	.byte	0x04, 0x2f
        /*004a*/ 	.short	(.L_14 - .L_13)
	.align		4
.L_13:
        /*004c*/ 	.word	index@(_Z22extract_plane_from_volPhP6float2i)
        /*0050*/ 	.word	0x0000000c


	//----- nvinfo : EIATTR_FRAME_SIZE
	.align		4
.L_14:
        /*0054*/ 	.byte	0x04, 0x11
        /*0056*/ 	.short	(.L_16 - .L_15)
	.align		4
.L_15:
        /*0058*/ 	.word	index@(_Z22extract_plane_from_volPhP6float2i)
        /*005c*/ 	.word	0x00000000


	//----- nvinfo : EIATTR_REGCOUNT
	.align		4
.L_16:
        /*0060*/ 	.byte	0x04, 0x2f
        /*0062*/ 	.short	(.L_18 - .L_17)
	.align		4
.L_17:
        /*0064*/ 	.word	index@(_Z22plane_complex_multipleP6float2S0_S0_)
        /*0068*/ 	.word	0x0000000e


	//----- nvinfo : EIATTR_FRAME_SIZE
	.align		4
.L_18:
        /*006c*/ 	.byte	0x04, 0x11
        /*006e*/ 	.short	(.L_20 - .L_19)
	.align		4
.L_19:
        /*0070*/ 	.word	index@(_Z22plane_complex_multipleP6float2S0_S0_)
        /*0074*/ 	.word	0x00000000


	//----- nvinfo : EIATTR_REGCOUNT
	.align		4
.L_20:
        /*0078*/ 	.byte	0x04, 0x2f
        /*007a*/ 	.short	(.L_22 - .L_21)
	.align		4
.L_21:
        /*007c*/ 	.word	index@(_Z11fftshift_2DP6float2)
        /*0080*/ 	.word	0x00000010


	//----- nvinfo : EIATTR_FRAME_SIZE
	.align		4
.L_22:
        /*0084*/ 	.byte	0x04, 0x11
        /*0086*/ 	.short	(.L_24 - .L_23)
	.align		4
.L_23:
        /*0088*/ 	.word	index@(_Z11fftshift_2DP6float2)
        /*008c*/ 	.word	0x00000000


	//----- nvinfo : EIATTR_REGCOUNT
	.align		4
.L_24:
        /*0090*/ 	.byte	0x04, 0x2f
        /*0092*/ 	.short	(.L_26 - .L_25)
	.align		4
.L_25:
        /*0094*/ 	.word	index@(_Z19holo_to_float_imageP6float2Pf)
        /*0098*/ 	.word	0x0000000a


	//----- nvinfo : EIATTR_FRAME_SIZE
	.align		4
.L_26:
        /*009c*/ 	.byte	0x04, 0x11
        /*009e*/ 	.short	(.L_28 - .L_27)
	.align		4
.L_27:
        /*00a0*/ 	.word	index@($__internal_0_$__cuda_sm20_sqrt_rn_f32_slowpath)
        /*00a4*/ 	.word	0x00000000


	//----- nvinfo : EIATTR_FRAME_SIZE
	.align		4
.L_28:
        /*00a8*/ 	.byte	0x04, 0x11
        /*00aa*/ 	.short	(.L_30 - .L_29)
	.align		4
.L_29:
        /*00ac*/ 	.word	index@(_Z19holo_to_float_imageP6float2Pf)
        /*00b0*/ 	.word	0x00000000


	//----- nvinfo : EIATTR_REGCOUNT
	.align		4
.L_30:
        /*00b4*/ 	.byte	0x04, 0x2f
        /*00b6*/ 	.short	(.L_32 - .L_31)
	.align		4
.L_31:
        /*00b8*/ 	.word	index@(_Z22two_dim_divide_for_fftP6float2)
        /*00bc*/ 	.word	0x00000008


	//----- nvinfo : EIATTR_FRAME_SIZE
	.align		4
.L_32:
        /*00c0*/ 	.byte	0x04, 0x11
        /*00c2*/ 	.short	(.L_34 - .L_33)
	.align		4
.L_33:
        /*00c4*/ 	.word	index@(_Z22two_dim_divide_for_fftP6float2)
        /*00c8*/ 	.word	0x00000000


	//----- nvinfo : EIATTR_MIN_STACK_SIZE
	.align		4
.L_34:
        /*00cc*/ 	.byte	0x04, 0x12
        /*00ce*/ 	.short	(.L_36 - .L_35)
	.align		4
.L_35:
        /*00d0*/ 	.word	index@(_Z22two_dim_divide_for_fftP6float2)
        /*00d4*/ 	.word	0x00000000


	//----- nvinfo : EIATTR_MIN_STACK_SIZE
	.align		4
.L_36:
        /*00d8*/ 	.byte	0x04, 0x12
        /*00da*/ 	.short	(.L_38 - .L_37)
	.align		4
.L_37:
        /*00dc*/ 	.word	index@(_Z19holo_to_float_imageP6float2Pf)
        /*00e0*/ 	.word	0x00000000


	//----- nvinfo : EIATTR_MIN_STACK_SIZE
	.align		4
.L_38:
        /*00e4*/ 	.byte	0x04, 0x12
        /*00e6*/ 	.short	(.L_40 - .L_39)
	.align		4
.L_39:
        /*00e8*/ 	.word	index@(_Z11fftshift_2DP6float2)
        /*00ec*/ 	.word	0x00000000


	//----- nvinfo : EIATTR_MIN_STACK_SIZE
	.align		4
.L_40:
        /*00f0*/ 	.byte	0x04, 0x12
        /*00f2*/ 	.short	(.L_42 - .L_41)
	.align		4
.L_41:
        /*00f4*/ 	.word	index@(_Z22plane_complex_multipleP6float2S0_S0_)
        /*00f8*/ 	.word	0x00000000


	//----- nvinfo : EIATTR_MIN_STACK_SIZE
	.align		4
.L_42:
        /*00fc*/ 	.byte	0x04, 0x12
        /*00fe*/ 	.short	(.L_44 - .L_43)
	.align		4
.L_43:
        /*0100*/ 	.word	index@(_Z22extract_plane_from_volPhP6float2i)
        /*0104*/ 	.word	0x00000000


	//----- nvinfo : EIATTR_MIN_STACK_SIZE
	.align		4
.L_44:
        /*0108*/ 	.byte	0x04, 0x12
        /*010a*/ 	.short	(.L_46 - .L_45)
	.align		4
.L_45:
        /*010c*/ 	.word	index@(_Z10trans_funcP6float2f)
        /*0110*/ 	.word	0x00000020


	//----- nvinfo : EIATTR_MIN_STACK_SIZE
	.align		4
.L_46:
        /*0114*/ 	.byte	0x04, 0x12
        /*0116*/ 	.short	(.L_48 - .L_47)
	.align		4
.L_47:
        /*0118*/ 	.word	index@(_Z15particle_volumePfPh)
        /*011c*/ 	.word	0x00000000
.L_48:


//--------------------- .nv.compat                --------------------------
	.section	.nv.compat,"",@"SHT_CUDA_COMPAT_INFO"
	.align	4
        /*0000*/ 	.byte	0x02, 0x09, 0x00, 0x00, 0x02, 0x02, 0x01, 0x00, 0x02, 0x05, 0x05, 0x00, 0x03, 0x07, 0x01, 0x01
        /*0010*/ 	.byte	0x02, 0x03, 0x00, 0x00, 0x02, 0x06, 0x01, 0x00, 0x04, 0x0b, 0x08, 0x00, 0x01, 0x00, 0x00, 0x00
        /*0020*/ 	.byte	0x00, 0x00, 0x00, 0x00


//--------------------- .nv.info._Z22two_dim_divide_for_fftP6float2 --------------------------
	.section	.nv.info._Z22two_dim_divide_for_fftP6float2,"",@"SHT_CUDA_INFO"
	.sectionflags	@""
	.align	4


	//----- nvinfo : EIATTR_CUDA_API_VERSION
	.align		4
        /*0000*/ 	.byte	0x04, 0x37
        /*0002*/ 	.short	(.L_50 - .L_49)
.L_49:
        /*0004*/ 	.word	0x00000082


	//----- nvinfo : EIATTR_KPARAM_INFO
	.align		4
.L_50:
        /*0008*/ 	.byte	0x04, 0x17
        /*000a*/ 	.short	(.L_52 - .L_51)
.L_51:
        /*000c*/ 	.word	0x00000000
        /*0010*/ 	.short	0x0000
        /*0012*/ 	.short	0x0000
        /*0014*/ 	.byte	0x00, 0xf5, 0x21, 0x00


	//----- nvinfo : EIATTR_SPARSE_MMA_MASK
	.align		4
.L_52:
        /*0018*/ 	.byte	0x03, 0x50
        /*001a*/ 	.short	0x0000


	//----- nvinfo : EIATTR_MAXREG_COUNT
	.align		4
        /*001c*/ 	.byte	0x03, 0x1b
        /*001e*/ 	.short	0x00ff


	//----- nvinfo : EIATTR_MERCURY_ISA_VERSION
	.align		4
        /*0020*/ 	.byte	0x03, 0x5f
        /*0022*/ 	.short	0x0101


	//----- nvinfo : EIATTR_VRC_CTA_INIT_COUNT
	.align		4
        /*0024*/ 	.byte	0x02, 0x4a
	.zero		1
	.zero		1


	//----- nvinfo : EIATTR_EXIT_INSTR_OFFSETS
	.align		4
        /*0028*/ 	.byte	0x04, 0x1c
        /*002a*/ 	.short	(.L_54 - .L_53)


	//   ....[0]....
.L_53:
        /*002c*/ 	.word	0x000000b0


	//----- nvinfo : EIATTR_CBANK_PARAM_SIZE
	.align		4
.L_54:
        /*0030*/ 	.byte	0x03, 0x19
        /*0032*/ 	.short	0x0008


	//----- nvinfo : EIATTR_PARAM_CBANK
	.align		4
        /*0034*/ 	.byte	0x04, 0x0a
        /*0036*/ 	.short	(.L_56 - .L_55)
	.align		4
.L_55:
        /*0038*/ 	.word	index@(.nv.constant0._Z22two_dim_divide_for_fftP6float2)
        /*003c*/ 	.short	0x0380
        /*003e*/ 	.short	0x0008


	//----- nvinfo : EIATTR_SW_WAR
	.align		4
.L_56:
        /*0040*/ 	.byte	0x04, 0x36
        /*0042*/ 	.short	(.L_58 - .L_57)
.L_57:
        /*0044*/ 	.word	0x00000008
.L_58:


//--------------------- .nv.info._Z19holo_to_float_imageP6float2Pf --------------------------
	.section	.nv.info._Z19holo_to_float_imageP6float2Pf,"",@"SHT_CUDA_INFO"
	.sectionflags	@""
	.align	4


	//----- nvinfo : EIATTR_CUDA_API_VERSION
	.align		4
        /*0000*/ 	.byte	0x04, 0x37
        /*0002*/ 	.short	(.L_60 - .L_59)
.L_59:
        /*0004*/ 	.word	0x00000082


	//----- nvinfo : EIATTR_KPARAM_INFO
	.align		4
.L_60:
        /*0008*/ 	.byte	0x04, 0x17
        /*000a*/ 	.short	(.L_62 - .L_61)
.L_61:
        /*000c*/ 	.word	0x00000000
        /*0010*/ 	.short	0x0001
        /*0012*/ 	.short	0x0008
        /*0014*/ 	.byte	0x00, 0xf5, 0x21, 0x00


	//----- nvinfo : EIATTR_KPARAM_INFO
	.align		4
.L_62:
        /*0018*/ 	.byte	0x04, 0x17
        /*001a*/ 	.short	(.L_64 - .L_63)
.L_63:
        /*001c*/ 	.word	0x00000000
        /*0020*/ 	.short	0x0000
        /*0022*/ 	.short	0x0000
        /*0024*/ 	.byte	0x00, 0xf5, 0x21, 0x00


	//----- nvinfo : EIATTR_SPARSE_MMA_MASK
	.align		4
.L_64:
        /*0028*/ 	.byte	0x03, 0x50
        /*002a*/ 	.short	0x0000


	//----- nvinfo : EIATTR_MAXREG_COUNT
	.align		4
        /*002c*/ 	.byte	0x03, 0x1b
        /*002e*/ 	.short	0x00ff


	//----- nvinfo : EIATTR_MERCURY_ISA_VERSION
	.align		4
        /*0030*/ 	.byte	0x03, 0x5f
        /*0032*/ 	.short	0x0101


	//----- nvinfo : EIATTR_VRC_CTA_INIT_COUNT
	.align		4
        /*0034*/ 	.byte	0x02, 0x4a
	.zero		1
	.zero		1


	//----- nvinfo : EIATTR_EXIT_INSTR_OFFSETS
	.align		4
        /*0038*/ 	.byte	0x04, 0x1c
        /*003a*/ 	.short	(.L_66 - .L_65)


	//   ....[0]....
.L_65:
        /*003c*/ 	.word	0x00000190


	//----- nvinfo : EIATTR_CRS_STACK_SIZE
	.align		4
.L_66:
        /*0040*/ 	.byte	0x04, 0x1e
        /*0042*/ 	.short	(.L_68 - .L_67)
.L_67:
        /*0044*/ 	.word	0x00000000


	//----- nvinfo : EIATTR_CBANK_PARAM_SIZE
	.align		4
.L_68:
        /*0048*/ 	.byte	0x03, 0x19
        /*004a*/ 	.short	0x0010


	//----- nvinfo : EIATTR_PARAM_CBANK
	.align		4
        /*004c*/ 	.byte	0x04, 0x0a
        /*004e*/ 	.short	(.L_70 - .L_69)
	.align		4
.L_69:
        /*0050*/ 	.word	index@(.nv.constant0._Z19holo_to_float_imageP6float2Pf)
        /*0054*/ 	.short	0x0380
        /*0056*/ 	.short	0x0010


	//----- nvinfo : EIATTR_SW_WAR
	.align		4
.L_70:
        /*0058*/ 	.byte	0x04, 0x36
        /*005a*/ 	.short	(.L_72 - .L_71)
.L_71:
        /*005c*/ 	.word	0x00000008
.L_72:


//--------------------- .nv.info._Z11fftshift_2DP6float2 --------------------------
	.section	.nv.info._Z11fftshift_2DP6float2,"",@"SHT_CUDA_INFO"
	.sectionflags	@""
	.align	4


	//----- nvinfo : EIATTR_CUDA_API_VERSION
	.align		4
        /*0000*/ 	.byte	0x04, 0x37
        /*0002*/ 	.short	(.L_74 - .L_73)
.L_73:
        /*0004*/ 	.word	0x00000082


	//----- nvinfo : EIATTR_KPARAM_INFO
	.align		4
.L_74:
        /*0008*/ 	.byte	0x04, 0x17
        /*000a*/ 	.short	(.L_76 - .L_75)
.L_75:
        /*000c*/ 	.word	0x00000000
        /*0010*/ 	.short	0x0000
        /*0012*/ 	.short	0x0000
        /*0014*/ 	.byte	0x00, 0xf5, 0x21, 0x00


	//----- nvinfo : EIATTR_SPARSE_MMA_MASK
	.align		4
.L_76:
        /*0018*/ 	.byte	0x03, 0x50
        /*001a*/ 	.short	0x0000


	//----- nvinfo : EIATTR_MAXREG_COUNT
	.align		4
        /*001c*/ 	.byte	0x03, 0x1b
        /*001e*/ 	.short	0x00ff


	//----- nvinfo : EIATTR_MERCURY_ISA_VERSION
	.align		4
        /*0020*/ 	.byte	0x03, 0x5f
        /*0022*/ 	.short	0x0101


	//----- nvinfo : EIATTR_VRC_CTA_INIT_COUNT
	.align		4
        /*0024*/ 	.byte	0x02, 0x4a
	.zero		1
	.zero		1


	//----- nvinfo : EIATTR_EXIT_INSTR_OFFSETS
	.align		4
        /*0028*/ 	.byte	0x04, 0x1c
        /*002a*/ 	.short	(.L_78 - .L_77)


	//   ....[0]....
.L_77:
        /*002c*/ 	.word	0x00000110


	//   ....[1]....
        /*0030*/ 	.word	0x00000180


	//----- nvinfo : EIATTR_CBANK_PARAM_SIZE
	.align		4
.L_78:
        /*0034*/ 	.byte	0x03, 0x19
        /*0036*/ 	.short	0x0008


	//----- nvinfo : EIATTR_PARAM_CBANK
	.align		4
        /*0038*/ 	.byte	0x04, 0x0a
        /*003a*/ 	.short	(.L_80 - .L_79)
	.align		4
.L_79:
        /*003c*/ 	.word	index@(.nv.constant0._Z11fftshift_2DP6float2)
        /*0040*/ 	.short	0x0380
        /*0042*/ 	.short	0x0008


	//----- nvinfo : EIATTR_SW_WAR
	.align		4
.L_80:
        /*0044*/ 	.byte	0x04, 0x36
        /*0046*/ 	.short	(.L_82 - .L_81)
.L_81:
        /*0048*/ 	.word	0x00000008
.L_82:


//--------------------- .nv.info._Z22plane_complex_multipleP6float2S0_S0_ --------------------------
	.section	.nv.info._Z22plane_complex_multipleP6float2S0_S0_,"",@"SHT_CUDA_INFO"
	.sectionflags	@""
	.align	4


	//----- nvinfo : EIATTR_CUDA_API_VERSION
	.align		4
        /*0000*/ 	.byte	0x04, 0x37
        /*0002*/ 	.short	(.L_84 - .L_83)
.L_83:
        /*0004*/ 	.word	0x00000082


	//----- nvinfo : EIATTR_KPARAM_INFO
	.align		4
.L_84:
        /*0008*/ 	.byte	0x04, 0x17
        /*000a*/ 	.short	(.L_86 - .L_85)
.L_85:
        /*000c*/ 	.word	0x00000000
        /*0010*/ 	.short	0x0002
        /*0012*/ 	.short	0x0010
        /*0014*/ 	.byte	0x00, 0xf5, 0x21, 0x00


	//----- nvinfo : EIATTR_KPARAM_INFO
	.align		4
.L_86:
        /*0018*/ 	.byte	0x04, 0x17
        /*001a*/ 	.short	(.L_88 - .L_87)
.L_87:
        /*001c*/ 	.word	0x00000000
        /*0020*/ 	.short	0x0001
        /*0022*/ 	.short	0x0008
        /*0024*/ 	.byte	0x00, 0xf5, 0x21, 0x00


	//----- nvinfo : EIATTR_KPARAM_INFO
	.align		4
.L_88:
        /*0028*/ 	.byte	0x04, 0x17
        /*002a*/ 	.short	(.L_90 - .L_89)
.L_89:
        /*002c*/ 	.word	0x00000000
        /*0030*/ 	.short	0x0000
        /*0032*/ 	.short	0x0000
        /*0034*/ 	.byte	0x00, 0xf5, 0x21, 0x00


	//----- nvinfo : EIATTR_SPARSE_MMA_MASK
	.align		4
.L_90:
        /*0038*/ 	.byte	0x03, 0x50
        /*003a*/ 	.short	0x0000


	//----- nvinfo : EIATTR_MAXREG_COUNT
	.align		4
        /*003c*/ 	.byte	0x03, 0x1b
        /*003e*/ 	.short	0x00ff


	//----- nvinfo : EIATTR_MERCURY_ISA_VERSION
	.align		4
        /*0040*/ 	.byte	0x03, 0x5f
        /*0042*/ 	.short	0x0101


	//----- nvinfo : EIATTR_VRC_CTA_INIT_COUNT
	.align		4
        /*0044*/ 	.byte	0x02, 0x4a
	.zero		1
	.zero		1


	//----- nvinfo : EIATTR_EXIT_INSTR_OFFSETS
	.align		4
        /*0048*/ 	.byte	0x04, 0x1c
        /*004a*/ 	.short	(.L_92 - .L_91)


	//   ....[0]....
.L_91:
        /*004c*/ 	.word	0x00000120


	//----- nvinfo : EIATTR_CBANK_PARAM_SIZE
	.align		4
.L_92:
        /*0050*/ 	.byte	0x03, 0x19
        /*0052*/ 	.short	0x0018


	//----- nvinfo : EIATTR_PARAM_CBANK
	.align		4
        /*0054*/ 	.byte	0x04, 0x0a
        /*0056*/ 	.short	(.L_94 - .L_93)
	.align		4
.L_93:
        /*0058*/ 	.word	index@(.nv.constant0._Z22plane_complex_multipleP6float2S0_S0_)
        /*005c*/ 	.short	0x0380
        /*005e*/ 	.short	0x0018


	//----- nvinfo : EIATTR_SW_WAR
	.align		4
.L_94:
        /*0060*/ 	.byte	0x04, 0x36
        /*0062*/ 	.short	(.L_96 - .L_95)
.L_95:
        /*0064*/ 	.word	0x00000008
.L_96:


//--------------------- .nv.info._Z22extract_plane_from_volPhP6float2i --------------------------
	.section	.nv.info._Z22extract_plane_from_volPhP6float2i,"",@"SHT_CUDA_INFO"
	.sectionflags	@""
	.align	4


	//----- nvinfo : EIATTR_CUDA_API_VERSION
	.align		4
        /*0000*/ 	.byte	0x04, 0x37
        /*0002*/ 	.short	(.L_98 - .L_97)
.L_97:
        /*0004*/ 	.word	0x00000082


	//----- nvinfo : EIATTR_KPARAM_INFO
	.align		4
.L_98:
        /*0008*/ 	.byte	0x04, 0x17
        /*000a*/ 	.short	(.L_100 - .L_99)
.L_99:
        /*000c*/ 	.word	0x00000000
        /*0010*/ 	.short	0x0002
        /*0012*/ 	.short	0x0010
        /*0014*/ 	.byte	0x00, 0xf0, 0x11, 0x00


	//----- nvinfo : EIATTR_KPARAM_INFO
	.align		4
.L_100:
        /*0018*/ 	.byte	0x04, 0x17
        /*001a*/ 	.short	(.L_102 - .L_101)
.L_101:
        /*001c*/ 	.word	0x00000000
        /*0020*/ 	.short	0x0001
        /*0022*/ 	.short	0x0008
        /*0024*/ 	.byte	0x00, 0xf5, 0x21, 0x00


	//----- nvinfo : EIATTR_KPARAM_INFO
	.align		4
.L_102:
        /*0028*/ 	.byte	0x04, 0x17
        /*002a*/ 	.short	(.L_104 - .L_103)
.L_103:
        /*002c*/ 	.word	0x00000000
        /*0030*/ 	.short	0x0000
        /*0032*/ 	.short	0x0000
        /*0034*/ 	.byte	0x00, 0xf5, 0x21, 0x00


	//----- nvinfo : EIATTR_SPARSE_MMA_MASK
	.align		4
.L_104:
        /*0038*/ 	.byte	0x03, 0x50
        /*003a*/ 	.short	0x0000


	//----- nvinfo : EIATTR_MAXREG_COUNT
	.align		4
        /*003c*/ 	.byte	0x03, 0x1b
        /*003e*/ 	.short	0x00ff


	//----- nvinfo : EIATTR_MERCURY_ISA_VERSION
	.align		4
        /*0040*/ 	.byte	0x03, 0x5f
        /*0042*/ 	.short	0x0101


	//----- nvinfo : EIATTR_VRC_CTA_INIT_COUNT
	.align		4
        /*0044*/ 	.byte	0x02, 0x4a
	.zero		1
	.zero		1


	//----- nvinfo : EIATTR_EXIT_INSTR_OFFSETS
	.align		4
        /*0048*/ 	.byte	0x04, 0x1c
        /*004a*/ 	.short	(.L_106 - .L_105)


	//   ....[0]....
.L_105:
        /*004c*/ 	.word	0x00000100


	//----- nvinfo : EIATTR_CBANK_PARAM_SIZE
	.align		4
.L_106:
        /*0050*/ 	.byte	0x03, 0x19
        /*0052*/ 	.short	0x0014


	//----- nvinfo : EIATTR_PARAM_CBANK
	.align		4
        /*0054*/ 	.byte	0x04, 0x0a
        /*0056*/ 	.short	(.L_108 - .L_107)
	.align		4
.L_107:
        /*0058*/ 	.word	index@(.nv.constant0._Z22extract_plane_from_volPhP6float2i)
        /*005c*/ 	.short	0x0380
        /*005e*/ 	.short	0x0014


	//----- nvinfo : EIATTR_SW_WAR
	.align		4
.L_108:
        /*0060*/ 	.byte	0x04, 0x36
        /*0062*/ 	.short	(.L_110 - .L_109)
.L_109:
        /*0064*/ 	.word	0x00000008
.L_110:


//--------------------- .nv.info._Z10trans_funcP6float2f --------------------------
	.section	.nv.info._Z10trans_funcP6float2f,"",@"SHT_CUDA_INFO"
	.sectionflags	@""
	.align	4


	//----- nvinfo : EIATTR_CUDA_API_VERSION
	.align		4
        /*0000*/ 	.byte	0x04, 0x37
        /*0002*/ 	.short	(.L_112 - .L_111)
.L_111:
        /*0004*/ 	.word	0x00000082


	//----- nvinfo : EIATTR_KPARAM_INFO
	.align		4
.L_112:
        /*0008*/ 	.byte	0x04, 0x17
        /*000a*/ 	.short	(.L_114 - .L_113)
.L_113:
        /*000c*/ 	.word	0x00000000
        /*0010*/ 	.short	0x0001
        /*0012*/ 	.short	0x0008
        /*0014*/ 	.byte	0x00, 0xf0, 0x11, 0x00


	//----- nvinfo : EIATTR_KPARAM_INFO
	.align		4
.L_114:
        /*0018*/ 	.byte	0x04, 0x17
        /*001a*/ 	.short	(.L_116 - .L_115)
.L_115:
        /*001c*/ 	.word	0x00000000
        /*0020*/ 	.short	0x0000
        /*0022*/ 	.short	0x0000
        /*0024*/ 	.byte	0x00, 0xf5, 0x21, 0x00


	//----- nvinfo : EIATTR_SPARSE_MMA_MASK
	.align		4
.L_116:
        /*0028*/ 	.byte	0x03, 0x50
        /*002a*/ 	.short	0x0000


	//----- nvinfo : EIATTR_MAXREG_COUNT
	.align		4
        /*002c*/ 	.byte	0x03, 0x1b
        /*002e*/ 	.short	0x00ff


	//----- nvinfo : EIATTR_MERCURY_ISA_VERSION
	.align		4
        /*0030*/ 	.byte	0x03, 0x5f
        /*0032*/ 	.short	0x0101


	//----- nvinfo : EIATTR_VRC_CTA_INIT_COUNT
	.align		4
        /*0034*/ 	.byte	0x02, 0x4a
	.zero		1
	.zero		1


	//----- nvinfo : EIATTR_EXIT_INSTR_OFFSETS
	.align		4
        /*0038*/ 	.byte	0x04, 0x1c
        /*003a*/ 	.short	(.L_118 - .L_117)


	//   ....[0]....
.L_117:
        /*003c*/ 	.word	0x00000e00


	//----- nvinfo : EIATTR_CRS_STACK_SIZE
	.align		4
.L_118:
        /*0040*/ 	.byte	0x04, 0x1e
        /*0042*/ 	.short	(.L_120 - .L_119)
.L_119:
        /*0044*/ 	.word	0x00000000


	//----- nvinfo : EIATTR_CBANK_PARAM_SIZE
	.align		4
.L_120:
        /*0048*/ 	.byte	0x03, 0x19
        /*004a*/ 	.short	0x000c


	//----- nvinfo : EIATTR_PARAM_CBANK
	.align		4
        /*004c*/ 	.byte	0x04, 0x0a
        /*004e*/ 	.short	(.L_122 - .L_121)
	.align		4
.L_121:
        /*0050*/ 	.word	index@(.nv.constant0._Z10trans_funcP6float2f)
        /*0054*/ 	.short	0x0380
        /*0056*/ 	.short	0x000c


	//----- nvinfo : EIATTR_SW_WAR
	.align		4
.L_122:
        /*0058*/ 	.byte	0x04, 0x36
        /*005a*/ 	.short	(.L_124 - .L_123)
.L_123:
        /*005c*/ 	.word	0x00000008
.L_124:


//--------------------- .nv.info._Z15particle_volumePfPh --------------------------
	.section	.nv.info._Z15particle_volumePfPh,"",@"SHT_CUDA_INFO"
	.sectionflags	@""
	.align	4


	//----- nvinfo : EIATTR_CUDA_API_VERSION
	.align		4
        /*0000*/ 	.byte	0x04, 0x37
        /*0002*/ 	.short	(.L_126 - .L_125)
.L_125:
        /*0004*/ 	.word	0x00000082


	//----- nvinfo : EIATTR_KPARAM_INFO
	.align		4
.L_126:
        /*0008*/ 	.byte	0x04, 0x17
        /*000a*/ 	.short	(.L_128 - .L_127)
.L_127:
        /*000c*/ 	.word	0x00000000
        /*0010*/ 	.short	0x0001
        /*0012*/ 	.short	0x0008
        /*0014*/ 	.byte	0x00, 0xf5, 0x21, 0x00


	//----- nvinfo : EIATTR_KPARAM_INFO
	.align		4
.L_128:
        /*0018*/ 	.byte	0x04, 0x17
        /*001a*/ 	.short	(.L_130 - .L_129)
.L_129:
        /*001c*/ 	.word	0x00000000
        /*0020*/ 	.short	0x0000
        /*0022*/ 	.short	0x0000
        /*0024*/ 	.byte	0x00, 0xf5, 0x21, 0x00


	//----- nvinfo : EIATTR_SPARSE_MMA_MASK
	.align		4
.L_130:
        /*0028*/ 	.byte	0x03, 0x50
        /*002a*/ 	.short	0x0000


	//----- nvinfo : EIATTR_MAXREG_COUNT
	.align		4
        /*002c*/ 	.byte	0x03, 0x1b
        /*002e*/ 	.short	0x00ff


	//----- nvinfo : EIATTR_MERCURY_ISA_VERSION
	.align		4
        /*0030*/ 	.byte	0x03, 0x5f
        /*0032*/ 	.short	0x0101


	//----- nvinfo : EIATTR_VRC_CTA_INIT_COUNT
	.align		4
        /*0034*/ 	.byte	0x02, 0x4a
	.zero		1
	.zero		1


	//----- nvinfo : EIATTR_EXIT_INSTR_OFFSETS
	.align		4
        /*0038*/ 	.byte	0x04, 0x1c
        /*003a*/ 	.short	(.L_132 - .L_131)


	//   ....[0]....
.L_131:
        /*003c*/ 	.word	0x00000200


	//   ....[1]....
        /*0040*/ 	.word	0x00000270


	//----- nvinfo : EIATTR_CBANK_PARAM_SIZE
	.align		4
.L_132:
        /*0044*/ 	.byte	0x03, 0x19
        /*0046*/ 	.short	0x0010


	//----- nvinfo : EIATTR_PARAM_CBANK
	.align		4
        /*0048*/ 	.byte	0x04, 0x0a
        /*004a*/ 	.short	(.L_134 - .L_133)
	.align		4
.L_133:
        /*004c*/ 	.word	index@(.nv.constant0._Z15particle_volumePfPh)
        /*0050*/ 	.short	0x0380
        /*0052*/ 	.short	0x0010


	//----- nvinfo : EIATTR_SW_WAR
	.align		4
.L_134:
        /*0054*/ 	.byte	0x04, 0x36
        /*0056*/ 	.short	(.L_136 - .L_135)
.L_135:
        /*0058*/ 	.word	0x00000008
.L_136:


//--------------------- .nv.callgraph             --------------------------
	.section	.nv.callgraph,"",@"SHT_CUDA_CALLGRAPH"
	.align	4
	.sectionentsize	8
	.align		4
        /*0000*/ 	.word	0x00000000
	.align		4
        /*0004*/ 	.word	0xffffffff
	.align		4
        /*0008*/ 	.word	0x00000000
	.align		4
        /*000c*/ 	.word	0xfffffffe
	.align		4
        /*0010*/ 	.word	0x00000000
	.align		4
        /*0014*/ 	.word	0xfffffffd
	.align		4
        /*0018*/ 	.word	0x00000000
	.align		4
        /*001c*/ 	.word	0xfffffffc


//--------------------- .nv.constant4             --------------------------
	.section	.nv.constant4,"a",@progbits
	.align	8
	.align		8
.nv.constant4:
        /*0000*/ 	.dword	__cudart_i2opi_f


//--------------------- .text._Z22two_dim_divide_for_fftP6float2 --------------------------
	.section	.text._Z22two_dim_divide_for_fftP6float2,"ax",@progbits
	.align	128
        .global         _Z22two_dim_divide_for_fftP6float2
        .type           _Z22two_dim_divide_for_fftP6float2,@function
        .size           _Z22two_dim_divide_for_fftP6float2,(.L_x_27 - _Z22two_dim_divide_for_fftP6float2)
        .other          _Z22two_dim_divide_for_fftP6float2,@"STO_CUDA_ENTRY STV_DEFAULT"
_Z22two_dim_divide_for_fftP6float2:
.text._Z22two_dim_divide_for_fftP6float2:
[----:B------:R-:W-:Y:S01]  /*0000*/  LDC R1, c[0x0][0x37c] ;  /* 0x0000df00ff017b82 */ /* 0x000fe20000000800 */
[----:B------:R-:W0:Y:S07]  /*0010*/  S2R R5, SR_CTAID.Y ;  /* 0x0000000000057919 */ /* 0x000e2e0000002600 */
[----:B------:R-:W0:Y:S01]  /*0020*/  S2UR UR6, SR_CTAID.X ;  /* 0x00000000000679c3 */ /* 0x000e220000002500 */
[----:B------:R-:W1:Y:S07]  /*0030*/  LDCU.64 UR4, c[0x0][0x358] ;  /* 0x00006b00ff0477ac */ /* 0x000e6e0008000a00 */
[----:B------:R-:W2:Y:S01]  /*0040*/  LDC.64 R2, c[0x0][0x380] ;  /* 0x0000e000ff027b82 */ /* 0x000ea20000000a00 */
[----:B0-----:R-:W-:-:S05]  /*0050*/  LEA R5, R5, UR6, 0xa ;  /* 0x0000000605057c11 */ /* 0x001fca000f8e50ff */
[----:B--2---:R-:W-:-:S05]  /*0060*/  IMAD.WIDE.U32 R2, R5, 0x8, R2 ;  /* 0x0000000805027825 */ /* 0x004fca00078e0002 */
[----:B-1----:R-:W2:Y:S02]  /*0070*/  LDG.E.64 R4, desc[UR4][R2.64] ;  /* 0x0000000402047981 */ /* 0x002ea4000c1e1b00 */
[----:B--2---:R-:W-:Y:S01]  /*0080*/  FMUL R4, R4, 9.5367431640625e-07 ;  /* 0x3580000004047820 */ /* 0x004fe20000400000 */
[----:B------:R-:W-:-:S05]  /*0090*/  FMUL R5, R5, 9.5367431640625e-07 ;  /* 0x3580000005057820 */ /* 0x000fca0000400000 */
[----:B------:R-:W-:Y:S01]  /*00a0*/  STG.E.64 desc[UR4][R2.64], R4 ;  /* 0x0000000402007986 */ /* 0x000fe2000c101b04 */
[----:B------:R-:W-:Y:S05]  /*00b0*/  EXIT ;  /* 0x000000000000794d */ /* 0x000fea0003800000 */
.L_x_0:
[----:B------:R-:W-:-:S00]  /*00c0*/  BRA `(.L_x_0) ;  /* 0xfffffffc00fc7947 */ /* 0x000fc0000383ffff */
[----:B------:R-:W-:-:S00]  /*00d0*/  NOP ;  /* 0x0000000000007918 */ /* 0x000fc00000000000 */
        /* <DEDUP_REMOVED lines=10> */
.L_x_27:


//--------------------- .text._Z19holo_to_float_imageP6float2Pf --------------------------
	.section	.text._Z19holo_to_float_imageP6float2Pf,"ax",@progbits
	.align	128
        .global         _Z19holo_to_float_imageP6float2Pf
        .type           _Z19holo_to_float_imageP6float2Pf,@function
        .size           _Z19holo_to_float_imageP6float2Pf,(.L_x_24 - _Z19holo_to_float_imageP6float2Pf)
        .other          _Z19holo_to_float_imageP6float2Pf,@"STO_CUDA_ENTRY STV_DEFAULT"
_Z19holo_to_float_imageP6float2Pf:
.text._Z19holo_to_float_imageP6float2Pf:
[----:B------:R-:W-:Y:S01]  /*0000*/  LDC R1, c[0x0][0x37c] ;  /* 0x0000df00ff017b82 */ /* 0x000fe20000000800 */
[----:B------:R-:W0:Y:S07]  /*0010*/  S2R R2, SR_CTAID.Y ;  /* 0x0000000000027919 */ /* 0x000e2e0000002600 */
[----:B------:R-:W0:Y:S01]  /*0020*/  S2UR UR6, SR_CTAID.X ;  /* 0x00000000000679c3 */ /* 0x000e220000002500 */
[----:B------:R-:W1:Y:S07]  /*0030*/  LDCU.64 UR4, c[0x0][0x358] ;  /* 0x00006b00ff0477ac */ /* 0x000e6e0008000a00 */
[----:B------:R-:W2:Y:S01]  /*0040*/  LDC.64 R4, c[0x0][0x380] ;  /* 0x0000e000ff047b82 */ /* 0x000ea20000000a00 */
[----:B0-----:R-:W-:-:S05]  /*0050*/  LEA R2, R2, UR6, 0xa ;  /* 0x0000000602027c11 */ /* 0x001fca000f8e50ff */
[----:B--2---:R-:W-:-:S06]  /*0060*/  IMAD.WIDE.U32 R4, R2, 0x8, R4 ;  /* 0x0000000802047825 */ /* 0x004fcc00078e0004 */
[----:B-1----:R-:W2:Y:S02]  /*0070*/  LDG.E.64 R4, desc[UR4][R4.64] ;  /* 0x0000000404047981 */ /* 0x002ea4000c1e1b00 */
[----:B--2---:R-:W-:-:S04]  /*0080*/  FMUL R3, R5, R5 ;  /* 0x0000000505037220 */ /* 0x004fc80000400000 */
[----:B------:R-:W-:-:S04]  /*0090*/  FFMA R0, R4, R4, R3 ;  /* 0x0000000404007223 */ /* 0x000fc80000000003 */
[----:B------:R0:W1:Y:S01]  /*00a0*/  MUFU.RSQ R3, R0 ;  /* 0x0000000000037308 */ /* 0x0000620000001400 */
[----:B------:R-:W-:-:S04]  /*00b0*/  IADD3 R6, PT, PT, R0, -0xd000000, RZ ;  /* 0xf300000000067810 */ /* 0x000fc80007ffe0ff */
[----:B------:R-:W-:-:S13]  /*00c0*/  ISETP.GT.U32.AND P0, PT, R6, 0x727fffff, PT ;  /* 0x727fffff0600780c */ /* 0x000fda0003f04070 */
[----:B01----:R-:W-:Y:S05]  /*00d0*/  @!P0 BRA `(.L_x_1) ;  /* 0x0000000000108947 */ /* 0x003fea0003800000 */
[----:B------:R-:W-:-:S07]  /*00e0*/  MOV R6, 0x100 ;  /* 0x0000010000067802 */ /* 0x000fce0000000f00 */
[----:B------:R-:W-:Y:S05]  /*00f0*/  CALL.REL.NOINC `($__internal_0_$__cuda_sm20_sqrt_rn_f32_slowpath) ;  /* 0x0000000000287944 */ /* 0x000fea0003c00000 */
[----:B------:R-:W-:Y:S01]  /*0100*/  MOV R7, R3 ;  /* 0x0000000300077202 */ /* 0x000fe20000000f00 */
[----:B------:R-:W-:Y:S06]  /*0110*/  BRA `(.L_x_2) ;  /* 0x0000000000107947 */ /* 0x000fec0003800000 */
.L_x_1:
[----:B------:R-:W-:Y:S01]  /*0120*/  FMUL.FTZ R7, R0, R3 ;  /* 0x0000000300077220 */ /* 0x000fe20000410000 */
[----:B------:R-:W-:-:S03]  /*0130*/  FMUL.FTZ R3, R3, 0.5 ;  /* 0x3f00000003037820 */ /* 0x000fc60000410000 */
[----:B------:R-:W-:-:S04]  /*0140*/  FFMA R0, -R7, R7, R0 ;  /* 0x0000000707007223 */ /* 0x000fc80000000100 */
[----:B------:R-:W-:-:S07]  /*0150*/  FFMA R7, R0, R3, R7 ;  /* 0x0000000300077223 */ /* 0x000fce0000000007 */
.L_x_2:
[----:B------:R-:W0:Y:S02]  /*0160*/  LDC.64 R4, c[0x0][0x388] ;  /* 0x0000e200ff047b82 */ /* 0x000e240000000a00 */
[----:B0-----:R-:W-:-:S05]  /*0170*/  IMAD.WIDE.U32 R2, R2, 0x4, R4 ;  /* 0x0000000402027825 */ /* 0x001fca00078e0004 */
[----:B------:R-:W-:Y:S01]  /*0180*/  STG.E desc[UR4][R2.64], R7 ;  /* 0x0000000702007986 */ /* 0x000fe2000c101904 */
[----:B------:R-:W-:Y:S05]  /*0190*/  EXIT ;  /* 0x000000000000794d */ /* 0x000fea0003800000 */
        .weak           $__internal_0_$__cuda_sm20_sqrt_rn_f32_slowpath
        .type           $__internal_0_$__cuda_sm20_sqrt_rn_f32_slowpath,@function
        .size           $__internal_0_$__cuda_sm20_sqrt_rn_f32_slowpath,(.L_x_24 - $__internal_0_$__cuda_sm20_sqrt_rn_f32_slowpath)
$__internal_0_$__cuda_sm20_sqrt_rn_f32_slowpath:
[----:B------:R-:W-:-:S13]  /*01a0*/  LOP3.LUT P0, RZ, R0, 0x7fffffff, RZ, 0xc0, !PT ;  /* 0x7fffffff00ff7812 */ /* 0x000fda000780c0ff */
[----:B------:R-:W-:Y:S01]  /*01b0*/  @!P0 MOV R3, R0 ;  /* 0x0000000000038202 */ /* 0x000fe20000000f00 */
[----:B------:R-:W-:Y:S06]  /*01c0*/  @!P0 BRA `(.L_x_3) ;  /* 0x0000000000448947 */ /* 0x000fec0003800000 */
[----:B------:R-:W-:-:S13]  /*01d0*/  FSETP.GEU.FTZ.AND P0, PT, R0, RZ, PT ;  /* 0x000000ff0000720b */ /* 0x000fda0003f1e000 */
[----:B------:R-:W-:Y:S01]  /*01e0*/  @!P0 MOV R3, 0x7fffffff ;  /* 0x7fffffff00038802 */ /* 0x000fe20000000f00 */
[----:B------:R-:W-:Y:S06]  /*01f0*/  @!P0 BRA `(.L_x_3) ;  /* 0x0000000000388947 */ /* 0x000fec0003800000 */
[----:B------:R-:W-:-:S13]  /*0200*/  FSETP.GTU.FTZ.AND P0, PT, |R0|, +INF , PT ;  /* 0x7f8000000000780b */ /* 0x000fda0003f1c200 */
[----:B------:R-:W-:Y:S01]  /*0210*/  @P0 FADD.FTZ R3, R0, 1 ;  /* 0x3f80000000030421 */ /* 0x000fe20000010000 */
[----:B------:R-:W-:Y:S06]  /*0220*/  @P0 BRA `(.L_x_3) ;  /* 0x00000000002c0947 */ /* 0x000fec0003800000 */
[----:B------:R-:W-:-:S13]  /*0230*/  FSETP.NEU.FTZ.AND P0, PT, |R0|, +INF , PT ;  /* 0x7f8000000000780b */ /* 0x000fda0003f1d200 */
[----:B------:R-:W-:Y:S01]  /*0240*/  @!P0 MOV R3, R0 ;  /* 0x0000000000038202 */ /* 0x000fe20000000f00 */
[----:B------:R-:W-:Y:S06]  /*0250*/  @!P0 BRA `(.L_x_3) ;  /* 0x0000000000208947 */ /* 0x000fec0003800000 */
[----:B------:R-:W-:-:S04]  /*0260*/  FFMA R0, R0, 1.84467440737095516160e+19, RZ ;  /* 0x5f80000000007823 */ /* 0x000fc800000000ff */
[----:B------:R-:W0:Y:S02]  /*0270*/  MUFU.RSQ R3, R0 ;  /* 0x0000000000037308 */ /* 0x000e240000001400 */
[----:B0-----:R-:W-:Y:S01]  /*0280*/  FMUL.FTZ R5, R0, R3 ;  /* 0x0000000300057220 */ /* 0x001fe20000410000 */
[----:B------:R-:W-:-:S03]  /*0290*/  FMUL.FTZ R3, R3, 0.5 ;  /* 0x3f00000003037820 */ /* 0x000fc60000410000 */
[----:B------:R-:W-:-:S04]  /*02a0*/  FADD.FTZ R4, -R5, -RZ ;  /* 0x800000ff05047221 */ /* 0x000fc80000010100 */
[----:B------:R-:W-:-:S04]  /*02b0*/  FFMA R4, R5, R4, R0 ;  /* 0x0000000405047223 */ /* 0x000fc80000000000 */
[----:B------:R-:W-:-:S04]  /*02c0*/  FFMA R3, R4, R3, R5 ;  /* 0x0000000304037223 */ /* 0x000fc80000000005 */
[----:B------:R-:W-:-:S07]  /*02d0*/  FMUL.FTZ R3, R3, 2.3283064365386962891e-10 ;  /* 0x2f80000003037820 */ /* 0x000fce0000410000 */
.L_x_3:
[----:B------:R-:W-:Y:S01]  /*02e0*/  HFMA2 R5, -RZ, RZ, 0, 0 ;  /* 0x00000000ff057431 */ /* 0x000fe200000001ff */
[----:B------:R-:W-:-:S04]  /*02f0*/  MOV R4, R6 ;  /* 0x0000000600047202 */ /* 0x000fc80000000f00 */
[----:B------:R-:W-:Y:S05]  /*0300*/  RET.REL.NODEC R4 `(_Z19holo_to_float_imageP6float2Pf) ;  /* 0xfffffffc043c7950 */ /* 0x000fea0003c3ffff */
.L_x_4:
        /* <DEDUP_REMOVED lines=15> */
.L_x_24:


//--------------------- .text._Z11fftshift_2DP6float2 --------------------------
	.section	.text._Z11fftshift_2DP6float2,"ax",@progbits
	.align	128
        .global         _Z11fftshift_2DP6float2
        .type           _Z11fftshift_2DP6float2,@function
        .size           _Z11fftshift_2DP6float2,(.L_x_29 - _Z11fftshift_2DP6float2)
        .other          _Z11fftshift_2DP6float2,@"STO_CUDA_ENTRY STV_DEFAULT"
_Z11fftshift_2DP6float2:
.text._Z11fftshift_2DP6float2:
[----:B------:R-:W-:Y:S01]  /*0000*/  LDC R1, c[0x0][0x37c] ;  /* 0x0000df00ff017b82 */ /* 0x000fe20000000800 */
[----:B------:R-:W0:Y:S07]  /*0010*/  S2R R0, SR_CTAID.Y ;  /* 0x0000000000007919 */ /* 0x000e2e0000002600 */
[----:B------:R-:W1:Y:S01]  /*0020*/  LDC.64 R6, c[0x0][0x380] ;  /* 0x0000e000ff067b82 */ /* 0x000e620000000a00 */
[----:B------:R-:W2:Y:S01]  /*0030*/  LDCU.64 UR4, c[0x0][0x358] ;  /* 0x00006b00ff0477ac */ /* 0x000ea20008000a00 */
[----:B------:R-:W3:Y:S01]  /*0040*/  S2R R9, SR_CTAID.X ;  /* 0x0000000000097919 */ /* 0x000ee20000002500 */
[----:B0-----:R-:W-:-:S02]  /*0050*/  ISETP.GE.U32.AND P0, PT, R0, 0x200, PT ;  /* 0x000002000000780c */ /* 0x001fc40003f06070 */
[C---:B---3--:R-:W-:Y:S02]  /*0060*/  LOP3.LUT P1, RZ, R9.reuse, 0x7ffffe00, R0, 0xc8, !PT ;  /* 0x7ffffe0009ff7812 */ /* 0x048fe4000782c800 */
[----:B------:R-:W-:Y:S02]  /*0070*/  ISETP.GT.U32.OR P0, PT, R9, 0x1ff, !P0 ;  /* 0x000001ff0900780c */ /* 0x000fe40004704470 */
[----:B------:R-:W-:-:S05]  /*0080*/  LEA R9, R0, R9, 0xa ;  /* 0x0000000900097211 */ /* 0x000fca00078e50ff */
[----:B-1----:R-:W-:-:S04]  /*0090*/  IMAD.WIDE.U32 R2, R9, 0x8, R6 ;  /* 0x0000000809027825 */ /* 0x002fc800078e0006 */
[----:B--2---:R-:W-:Y:S05]  /*00a0*/  @P1 BRA `(.L_x_5) ;  /* 0x0000000000181947 */ /* 0x004fea0003800000 */
[----:B------:R-:W-:Y:S01]  /*00b0*/  IADD3 R5, PT, PT, R9, 0x80000, RZ ;  /* 0x0008000009057810 */ /* 0x000fe20007ffe0ff */
[----:B------:R-:W2:Y:S04]  /*00c0*/  LDG.E.64 R10, desc[UR4][R2.64] ;  /* 0x00000004020a7981 */ /* 0x000ea8000c1e1b00 */
[----:B------:R-:W-:-:S05]  /*00d0*/  IMAD.WIDE.U32 R4, R5, 0x8, R6 ;  /* 0x0000000805047825 */ /* 0x000fca00078e0006 */
[----:B------:R-:W3:Y:S04]  /*00e0*/  LDG.E.64 R12, desc[UR4][R4.64+0x1000] ;  /* 0x00100004040c7981 */ /* 0x000ee8000c1e1b00 */
[----:B---3--:R0:W-:Y:S04]  /*00f0*/  STG.E.64 desc[UR4][R2.64], R12 ;  /* 0x0000000c02007986 */ /* 0x0081e8000c101b04 */
[----:B--2---:R0:W-:Y:S02]  /*0100*/  STG.E.64 desc[UR4][R4.64+0x1000], R10 ;  /* 0x0010000a04007986 */ /* 0x0041e4000c101b04 */
.L_x_5:
[----:B------:R-:W-:Y:S05]  /*0110*/  @P0 EXIT ;  /* 0x000000000000094d */ /* 0x000fea0003800000 */
[----:B0-----:R-:W-:-:S05]  /*0120*/  IADD3 R5, PT, PT, R9, -0x80000, RZ ;  /* 0xfff8000009057810 */ /* 0x001fca0007ffe0ff */
[----:B------:R-:W-:Y:S02]  /*0130*/  IMAD.WIDE.U32 R4, R5, 0x8, R6 ;  /* 0x0000000805047825 */ /* 0x000fe400078e0006 */
[----:B------:R-:W2:Y:S04]  /*0140*/  LDG.E.64 R6, desc[UR4][R2.64] ;  /* 0x0000000402067981 */ /* 0x000ea8000c1e1b00 */
[----:B------:R-:W3:Y:S04]  /*0150*/  LDG.E.64 R8, desc[UR4][R4.64+0x1000] ;  /* 0x0010000404087981 */ /* 0x000ee8000c1e1b00 */
[----:B---3--:R-:W-:Y:S04]  /*0160*/  STG.E.64 desc[UR4][R2.64], R8 ;  /* 0x0000000802007986 */ /* 0x008fe8000c101b04 */
[----:B--2---:R-:W-:Y:S01]  /*0170*/  STG.E.64 desc[UR4][R4.64+0x1000], R6 ;  /* 0x0010000604007986 */ /* 0x004fe2000c101b04 */
[----:B------:R-:W-:Y:S05]  /*0180*/  EXIT ;  /* 0x000000000000794d */ /* 0x000fea0003800000 */
.L_x_6:
        /* <DEDUP_REMOVED lines=15> */
.L_x_29:


//--------------------- .text._Z22plane_complex_multipleP6float2S0_S0_ --------------------------
	.section	.text._Z22plane_complex_multipleP6float2S0_S0_,"ax",@progbits
	.align	128
        .global         _Z22plane_complex_multipleP6float2S0_S0_
        .type           _Z22plane_complex_multipleP6float2S0_S0_,@function
        .size           _Z22plane_complex_multipleP6float2S0_S0_,(.L_x_30 - _Z22plane_complex_multipleP6float2S0_S0_)
        .other          _Z22plane_complex_multipleP6float2S0_S0_,@"STO_CUDA_ENTRY STV_DEFAULT"
_Z22plane_complex_multipleP6float2S0_S0_:
.text._Z22plane_complex_multipleP6float2S0_S0_:
[----:B------:R-:W-:Y:S01]  /*0000*/  LDC R1, c[0x0][0x37c] ;  /* 0x0000df00ff017b82 */ /* 0x000fe20000000800 */
[----:B------:R-:W0:Y:S07]  /*0010*/  S2R R9, SR_CTAID.Y ;  /* 0x0000000000097919 */ /* 0x000e2e0000002600 */
[----:B------:R-:W0:Y:S01]  /*0020*/  S2UR UR6, SR_CTAID.X ;  /* 0x00000000000679c3 */ /* 0x000e220000002500 */
[----:B------:R-:W1:Y:S07]  /*0030*/  LDCU.64 UR4, c[0x0][0x358] ;  /* 0x00006b00ff0477ac */ /* 0x000e6e0008000a00 */
[----:B------:R-:W2:Y:S08]  /*0040*/  LDC.64 R2, c[0x0][0x380] ;  /* 0x0000e000ff027b82 */ /* 0x000eb00000000a00 */
[----:B------:R-:W3:Y:S08]  /*0050*/  LDC.64 R4, c[0x0][0x388] ;  /* 0x0000e200ff047b82 */ /* 0x000ef00000000a00 */
[----:B------:R-:W4:Y:S01]  /*0060*/  LDC.64 R6, c[0x0][0x390] ;  /* 0x0000e400ff067b82 */ /* 0x000f220000000a00 */
[----:B0-----:R-:W-:-:S05]  /*0070*/  LEA R9, R9, UR6, 0xa ;  /* 0x0000000609097c11 */ /* 0x001fca000f8e50ff */
[----:B--2---:R-:W-:-:S04]  /*0080*/  IMAD.WIDE.U32 R2, R9, 0x8, R2 ;  /* 0x0000000809027825 */ /* 0x004fc800078e0002 */
[C---:B---3--:R-:W-:Y:S02]  /*0090*/  IMAD.WIDE.U32 R4, R9.reuse, 0x8, R4 ;  /* 0x0000000809047825 */ /* 0x048fe400078e0004 */
[----:B-1----:R-:W2:Y:S04]  /*00a0*/  LDG.E.64 R2, desc[UR4][R2.64] ;  /* 0x0000000402027981 */ /* 0x002ea8000c1e1b00 */
[----:B------:R-:W2:Y:S01]  /*00b0*/  LDG.E.64 R4, desc[UR4][R4.64] ;  /* 0x0000000404047981 */ /* 0x000ea2000c1e1b00 */
[----:B----4-:R-:W-:-:S04]  /*00c0*/  IMAD.WIDE.U32 R6, R9, 0x8, R6 ;  /* 0x0000000809067825 */ /* 0x010fc800078e0006 */
[C---:B--2---:R-:W-:Y:S01]  /*00d0*/  FMUL R11, R3.reuse, R5 ;  /* 0x00000005030b7220 */ /* 0x044fe20000400000 */
[----:B------:R-:W-:-:S03]  /*00e0*/  FMUL R0, R3, R4 ;  /* 0x0000000403007220 */ /* 0x000fc60000400000 */
[C---:B------:R-:W-:Y:S01]  /*00f0*/  FFMA R8, R2.reuse, R4, -R11 ;  /* 0x0000000402087223 */ /* 0x040fe2000000080b */
[----:B------:R-:W-:-:S05]  /*0100*/  FFMA R9, R2, R5, R0 ;  /* 0x0000000502097223 */ /* 0x000fca0000000000 */
[----:B------:R-:W-:Y:S01]  /*0110*/  STG.E.64 desc[UR4][R6.64], R8 ;  /* 0x0000000806007986 */ /* 0x000fe2000c101b04 */
[----:B------:R-:W-:Y:S05]  /*0120*/  EXIT ;  /* 0x000000000000794d */ /* 0x000fea0003800000 */
.L_x_7:
        /* <DEDUP_REMOVED lines=13> */
.L_x_30:


//--------------------- .text._Z22extract_plane_from_volPhP6float2i --------------------------
	.section	.text._Z22extract_plane_from_volPhP6float2i,"ax",@progbits
	.align	128
        .global         _Z22extract_plane_from_volPhP6float2i
        .type           _Z22extract_plane_from_volPhP6float2i,@function
        .size           _Z22extract_plane_from_volPhP6float2i,(.L_x_31 - _Z22extract_plane_from_volPhP6float2i)
        .other          _Z22extract_plane_from_volPhP6float2i,@"STO_CUDA_ENTRY STV_DEFAULT"
_Z22extract_plane_from_volPhP6float2i:
.text._Z22extract_plane_from_volPhP6float2i:
[----:B------:R-:W-:Y:S01]  /*0000*/  LDC R1, c[0x0][0x37c] ;  /* 0x0000df00ff017b82 */ /* 0x000fe20000000800 */
[----:B------:R-:W0:Y:S07]  /*0010*/  S2R R7, SR_CTAID.Y ;  /* 0x0000000000077919 */ /* 0x000e2e0000002600 */
[----:B------:R-:W0:Y:S01]  /*0020*/  S2UR UR6, SR_CTAID.X ;  /* 0x00000000000679c3 */ /* 0x000e220000002500 */
[----:B------:R-:W1:Y:S07]  /*0030*/  LDCU.64 UR4, c[0x0][0x358] ;  /* 0x00006b00ff0477ac */ /* 0x000e6e0008000a00 */
[----:B------:R-:W2:Y:S08]  /*0040*/  LDC R0, c[0x0][0x390] ;  /* 0x0000e400ff007b82 */ /* 0x000eb00000000800 */
[----:B------:R-:W3:Y:S08]  /*0050*/  LDC.64 R4, c[0x0][0x380] ;  /* 0x0000e000ff047b82 */ /* 0x000ef00000000a00 */
[----:B------:R-:W4:Y:S01]  /*0060*/  LDC.64 R2, c[0x0][0x388] ;  /* 0x0000e200ff027b82 */ /* 0x000f220000000a00 */
[----:B0-----:R-:W-:-:S05]  /*0070*/  LEA R7, R7, UR6, 0xa ;  /* 0x0000000607077c11 */ /* 0x001fca000f8e50ff */
[----:B--2---:R-:W-:-:S05]  /*0080*/  IMAD R0, R0, 0x100000, R7 ;  /* 0x0010000000007824 */ /* 0x004fca00078e0207 */
[----:B---3--:R-:W-:-:S04]  /*0090*/  IADD3 R4, P0, PT, R0, R4, RZ ;  /* 0x0000000400047210 */ /* 0x008fc80007f1e0ff */
[----:B------:R-:W-:-:S05]  /*00a0*/  LEA.HI.X.SX32 R5, R0, R5, 0x1, P0 ;  /* 0x0000000500057211 */ /* 0x000fca00000f0eff */
[----:B-1----:R-:W2:Y:S01]  /*00b0*/  LDG.E.U8 R4, desc[UR4][R4.64] ;  /* 0x0000000404047981 */ /* 0x002ea2000c1e1100 */
[----:B------:R-:W-:Y:S02]  /*00c0*/  IMAD.MOV.U32 R9, RZ, RZ, RZ ;  /* 0x000000ffff097224 */ /* 0x000fe400078e00ff */
[----:B----4-:R-:W-:Y:S01]  /*00d0*/  IMAD.WIDE.U32 R2, R7, 0x8, R2 ;  /* 0x0000000807027825 */ /* 0x010fe200078e0002 */
[----:B--2---:R-:W-:-:S05]  /*00e0*/  I2FP.F32.U32 R8, R4 ;  /* 0x0000000400087245 */ /* 0x004fca0000201000 */
[----:B------:R-:W-:Y:S01]  /*00f0*/  STG.E.64 desc[UR4][R2.64], R8 ;  /* 0x0000000802007986 */ /* 0x000fe2000c101b04 */
[----:B------:R-:W-:Y:S05]  /*0100*/  EXIT ;  /* 0x000000000000794d */ /* 0x000fea0003800000 */
.L_x_8:
        /* <DEDUP_REMOVED lines=15> */
.L_x_31:


//--------------------- .text._Z10trans_funcP6float2f --------------------------
	.section	.text._Z10trans_funcP6float2f,"ax",@progbits
	.align	128
        .global         _Z10trans_funcP6float2f
        .type           _Z10trans_funcP6float2f,@function
        .size           _Z10trans_funcP6float2f,(.L_x_26 - _Z10trans_funcP6float2f)
        .other          _Z10trans_funcP6float2f,@"STO_CUDA_ENTRY STV_DEFAULT"
_Z10trans_funcP6float2f:
.text._Z10trans_funcP6float2f:
[----:B------:R-:W0:Y:S01]  /*0000*/  LDC R1, c[0x0][0x37c] ;  /* 0x0000df00ff017b82 */ /* 0x000e220000000800 */
[----:B------:R-:W1:Y:S01]  /*0010*/  MUFU.RCP64H R5, 0.63279962539672851562 ;  /* 0x3fe43fe500057908 */ /* 0x000e620000001800 */
[----:B------:R-:W-:Y:S01]  /*0020*/  IMAD.MOV.U32 R10, RZ, RZ, -0x40000000 ;  /* 0xc0000000ff0a7424 */ /* 0x000fe200078e00ff */
[----:B------:R-:W2:Y:S01]  /*0030*/  LDCU UR4, c[0x0][0x388] ;  /* 0x00007100ff0477ac */ /* 0x000ea20008000800 */
[----:B------:R-:W-:Y:S02]  /*0040*/  IMAD.MOV.U32 R11, RZ, RZ, 0x3fe43fe5 ;  /* 0x3fe43fe5ff0b7424 */ /* 0x000fe400078e00ff */
[----:B------:R-:W-:Y:S01]  /*0050*/  IMAD.MOV.U32 R4, RZ, RZ, 0x1 ;  /* 0x00000001ff047424 */ /* 0x000fe200078e00ff */
[----:B------:R-:W-:Y:S01]  /*0060*/  UMOV UR5, 0x401921fb ;  /* 0x401921fb00057882 */ /* 0x000fe20000000000 */
[----:B0-----:R-:W-:-:S04]  /*0070*/  VIADD R1, R1, 0xffffffe0 ;  /* 0xffffffe001017836 */ /* 0x001fc80000000000 */
[----:B-1----:R-:W-:-:S08]  /*0080*/  DFMA R2, R4, -R10, 1 ;  /* 0x3ff000000402742b */ /* 0x002fd0000000080a */
[----:B------:R-:W-:Y:S02]  /*0090*/  DFMA R6, R2, R2, R2 ;  /* 0x000000020206722b */ /* 0x000fe40000000002 */
[----:B--2---:R-:W0:Y:S01]  /*00a0*/  F2F.F64.F32 R2, UR4 ;  /* 0x0000000400027d10 */ /* 0x004e220008201800 */
[----:B------:R-:W-:-:S05]  /*00b0*/  UMOV UR4, 0x60000000 ;  /* 0x6000000000047882 */ /* 0x000fca0000000000 */
[----:B------:R-:W-:-:S08]  /*00c0*/  DFMA R4, R4, R6, R4 ;  /* 0x000000060404722b */ /* 0x000fd00000000004 */
[----:B------:R-:W-:Y:S02]  /*00d0*/  DFMA R8, R4, -R10, 1 ;  /* 0x3ff000000408742b */ /* 0x000fe4000000080a */
[----:B0-----:R-:W-:Y:S01]  /*00e0*/  DMUL R6, R2, UR4 ;  /* 0x0000000402067c28 */ /* 0x001fe20008000000 */
[----:B------:R-:W0:Y:S05]  /*00f0*/  S2UR UR5, SR_CTAID.X ;  /* 0x00000000000579c3 */ /* 0x000e2a0000002500 */
[----:B------:R-:W-:Y:S01]  /*0100*/  DFMA R8, R4, R8, R4 ;  /* 0x000000080408722b */ /* 0x000fe20000000004 */
[----:B------:R-:W1:Y:S03]  /*0110*/  S2R R5, SR_CTAID.Y ;  /* 0x0000000000057919 */ /* 0x000e660000002600 */
[----:B------:R-:W-:-:S04]  /*0120*/  FSETP.GEU.AND P1, PT, |R7|, 6.5827683646048100446e-37, PT ;  /* 0x036000000700780b */ /* 0x000fc80003f2e200 */
[----:B------:R-:W-:-:S08]  /*0130*/  DMUL R2, R6, R8 ;  /* 0x0000000806027228 */ /* 0x000fd00000000000 */
[----:B------:R-:W-:-:S08]  /*0140*/  DFMA R10, R2, -R10, R6 ;  /* 0x8000000a020a722b */ /* 0x000fd00000000006 */
[----:B------:R-:W-:-:S10]  /*0150*/  DFMA R2, R8, R10, R2 ;  /* 0x0000000a0802722b */ /* 0x000fd40000000002 */
[----:B------:R-:W-:-:S05]  /*0160*/  FFMA R0, RZ, 1.7831999063491821289, R3 ;  /* 0x3fe43fe5ff007823 */ /* 0x000fca0000000003 */
[----:B------:R-:W-:-:S13]  /*0170*/  FSETP.GT.AND P0, PT, |R0|, 1.469367938527859385e-39, PT ;  /* 0x001000000000780b */ /* 0x000fda0003f04200 */
[----:B01----:R-:W-:Y:S05]  /*0180*/  @P0 BRA P1, `(.L_x_9) ;  /* 0x0000000000100947 */ /* 0x003fea0000800000 */
[----:B------:R-:W-:-:S07]  /*0190*/  MOV R0, 0x1b0 ;  /* 0x000001b000007802 */ /* 0x000fce0000000f00 */
[----:B------:R-:W-:Y:S05]  /*01a0*/  CALL.REL.NOINC `($__internal_1_$__cuda_sm20_div_rn_f64_full) ;  /* 0x0000000c00187944 */ /* 0x000fea0003c00000 */
[----:B------:R-:W-:Y:S02]  /*01b0*/  IMAD.MOV.U32 R2, RZ, RZ, R12 ;  /* 0x000000ffff027224 */ /* 0x000fe400078e000c */
[----:B------:R-:W-:-:S07]  /*01c0*/  IMAD.MOV.U32 R3, RZ, RZ, R13 ;  /* 0x000000ffff037224 */ /* 0x000fce00078e000d */
.L_x_9:
[----:B------:R-:W-:Y:S01]  /*01d0*/  I2FP.F32.U32 R0, UR5 ;  /* 0x0000000500007c45 */ /* 0x000fe20008201000 */
[----:B------:R-:W-:Y:S01]  /*01e0*/  VIADD R4, R5, 0xfffffe00 ;  /* 0xfffffe0005047836 */ /* 0x000fe20000000000 */
[----:B------:R-:W-:Y:S01]  /*01f0*/  UMOV UR6, 0xc0000000 ;  /* 0xc000000000067882 */ /* 0x000fe20000000000 */
[----:B------:R-:W-:Y:S01]  /*0200*/  UMOV UR7, 0x3e3066df ;  /* 0x3e3066df00077882 */ /* 0x000fe20000000000 */
[----:B------:R-:W0:Y:S08]  /*0210*/  F2F.F64.F32 R6, R0 ;  /* 0x0000000000067310 */ /* 0x000e300000201800 */
[----:B------:R-:W1:Y:S01]  /*0220*/  I2F.F64 R10, R4 ;  /* 0x00000004000a7312 */ /* 0x000e620000201c00 */
[----:B0-----:R-:W-:-:S08]  /*0230*/  DADD R6, R6, -512 ;  /* 0xc080000006067429 */ /* 0x001fd00000000000 */
[----:B------:R-:W-:Y:S02]  /*0240*/  DMUL R8, R6, UR6 ;  /* 0x0000000606087c28 */ /* 0x000fe40008000000 */
[----:B-1----:R-:W-:-:S06]  /*0250*/  DMUL R12, R10, UR6 ;  /* 0x000000060a0c7c28 */ /* 0x002fcc0008000000 */
[----:B------:R-:W-:-:S08]  /*0260*/  DFMA R6, -R6, R8, 1 ;  /* 0x3ff000000606742b */ /* 0x000fd00000000108 */
[----:B------:R-:W-:Y:S01]  /*0270*/  DFMA R6, R10, -R12, R6 ;  /* 0x8000000c0a06722b */ /* 0x000fe20000000006 */
[----:B------:R-:W-:Y:S02]  /*0280*/  IMAD.MOV.U32 R12, RZ, RZ, 0x0 ;  /* 0x00000000ff0c7424 */ /* 0x000fe400078e00ff */
[----:B------:R-:W-:-:S03]  /*0290*/  IMAD.MOV.U32 R13, RZ, RZ, 0x3fd80000 ;  /* 0x3fd80000ff0d7424 */ /* 0x000fc600078e00ff */
[----:B------:R-:W0:Y:S04]  /*02a0*/  MUFU.RSQ64H R11, R7 ;  /* 0x00000007000b7308 */ /* 0x000e280000001c00 */
[----:B------:R-:W-:-:S05]  /*02b0*/  VIADD R10, R7, 0xfcb00000 ;  /* 0xfcb00000070a7836 */ /* 0x000fca0000000000 */
[----:B------:R-:W-:Y:S01]  /*02c0*/  ISETP.GE.U32.AND P0, PT, R10, 0x7ca00000, PT ;  /* 0x7ca000000a00780c */ /* 0x000fe20003f06070 */
[----:B0-----:R-:W-:-:S08]  /*02d0*/  DMUL R8, R10, R10 ;  /* 0x0000000a0a087228 */ /* 0x001fd00000000000 */
[----:B------:R-:W-:-:S08]  /*02e0*/  DFMA R8, R6, -R8, 1 ;  /* 0x3ff000000608742b */ /* 0x000fd00000000808 */
[----:B------:R-:W-:Y:S02]  /*02f0*/  DFMA R12, R8, R12, 0.5 ;  /* 0x3fe00000080c742b */ /* 0x000fe4000000000c */
[----:B------:R-:W-:-:S08]  /*0300*/  DMUL R8, R10, R8 ;  /* 0x000000080a087228 */ /* 0x000fd00000000000 */
[----:B------:R-:W-:Y:S02]  /*0310*/  DFMA R12, R12, R8, R10 ;  /* 0x000000080c0c722b */ /* 0x000fe4000000000a */
[----:B------:R-:W0:Y:S06]  /*0320*/  F2F.F32.F64 R8, R2 ;  /* 0x0000000200087310 */ /* 0x000e2c0000301000 */
[----:B------:R-:W-:Y:S02]  /*0330*/  DMUL R14, R6, R12 ;  /* 0x0000000c060e7228 */ /* 0x000fe40000000000 */
[----:B------:R-:W-:-:S02]  /*0340*/  VIADD R21, R13, 0xfff00000 ;  /* 0xfff000000d157836 */ /* 0x000fc40000000000 */
[----:B------:R-:W-:-:S04]  /*0350*/  IMAD.MOV.U32 R20, RZ, RZ, R12 ;  /* 0x000000ffff147224 */ /* 0x000fc800078e000c */
[----:B------:R-:W-:Y:S01]  /*0360*/  DFMA R16, R14, -R14, R6 ;  /* 0x8000000e0e10722b */ /* 0x000fe20000000006 */
[----:B0-----:R-:W0:Y:S07]  /*0370*/  F2F.F64.F32 R8, R8 ;  /* 0x0000000800087310 */ /* 0x001e2e0000201800 */
[----:B------:R-:W-:Y:S01]  /*0380*/  DFMA R18, R16, R20, R14 ;  /* 0x000000141012722b */ /* 0x000fe2000000000e */
[----:B------:R-:W-:Y:S10]  /*0390*/  @!P0 BRA `(.L_x_10) ;  /* 0x0000000000088947 */ /* 0x000ff40003800000 */
[----:B------:R-:W-:-:S07]  /*03a0*/  MOV R0, 0x3c0 ;  /* 0x000003c000007802 */ /* 0x000fce0000000f00 */
[----:B0-----:R-:W-:Y:S05]  /*03b0*/  CALL.REL.NOINC `($__internal_2_$__cuda_sm20_dsqrt_rn_f64_mediumpath_v1) ;  /* 0x0000000c00c87944 */ /* 0x001fea0003c00000 */
.L_x_10:
[----:B0-----:R-:W-:Y:S01]  /*03c0*/  DMUL R8, R8, R18 ;  /* 0x0000001208087228 */ /* 0x001fe20000000000 */
[----:B------:R-:W0:Y:S05]  /*03d0*/  LDCU.64 UR6, c[0x0][0x358] ;  /* 0x00006b00ff0677ac */ /* 0x000e2a0008000a00 */
[----:B------:R-:W1:Y:S02]  /*03e0*/  F2F.F32.F64 R7, R8 ;  /* 0x0000000800077310 */ /* 0x000e640000301000 */
[C---:B-1----:R-:W-:Y:S01]  /*03f0*/  FMUL R0, R7.reuse, 0.63661974668502807617 ;  /* 0x3f22f98307007820 */ /* 0x042fe20000400000 */
[----:B------:R-:W-:-:S05]  /*0400*/  FSETP.GE.AND P0, PT, |R7|, 105615, PT ;  /* 0x47ce47800700780b */ /* 0x000fca0003f06200 */
[----:B------:R-:W1:Y:S02]  /*0410*/  F2I.NTZ R0, R0 ;  /* 0x0000000000007305 */ /* 0x000e640000203100 */
[-C--:B-1----:R-:W-:Y:S02]  /*0420*/  I2FP.F32.S32 R12, R0.reuse ;  /* 0x00000000000c7245 */ /* 0x082fe40000201400 */
[----:B------:R-:W-:-:S03]  /*0430*/  MOV R13, R0 ;  /* 0x00000000000d7202 */ /* 0x000fc60000000f00 */
[----:B------:R-:W-:-:S04]  /*0440*/  FFMA R3, R12, -1.5707962512969970703, R7 ;  /* 0xbfc90fda0c037823 */ /* 0x000fc80000000007 */
[----:B------:R-:W-:-:S04]  /*0450*/  FFMA R3, R12, -7.5497894158615963534e-08, R3 ;  /* 0xb3a221680c037823 */ /* 0x000fc80000000003 */
[----:B------:R-:W-:-:S04]  /*0460*/  FFMA R12, R12, -5.3903029534742383927e-15, R3 ;  /* 0xa7c234c50c0c7823 */ /* 0x000fc80000000003 */
[----:B------:R-:W-:Y:S01]  /*0470*/  IMAD.MOV.U32 R2, RZ, RZ, R12 ;  /* 0x000000ffff027224 */ /* 0x000fe200078e000c */
[----:B0-----:R-:W-:Y:S06]  /*0480*/  @!P0 BRA `(.L_x_11) ;  /* 0x0000000000dc8947 */ /* 0x001fec0003800000 */
[----:B------:R-:W-:-:S13]  /*0490*/  FSETP.NEU.AND P0, PT, |R7|, +INF , PT ;  /* 0x7f8000000700780b */ /* 0x000fda0003f0d200 */
[----:B------:R-:W-:Y:S01]  /*04a0*/  @!P0 FMUL R2, RZ, R7 ;  /* 0x00000007ff028220 */ /* 0x000fe20000400000 */
[----:B------:R-:W-:Y:S01]  /*04b0*/  @!P0 IMAD.MOV.U32 R0, RZ, RZ, RZ ;  /* 0x000000ffff008224 */ /* 0x000fe200078e00ff */
[----:B------:R-:W-:Y:S06]  /*04c0*/  @!P0 BRA `(.L_x_11) ;  /* 0x0000000000cc8947 */ /* 0x000fec0003800000 */
[----:B------:R-:W-:Y:S01]  /*04d0*/  IMAD.SHL.U32 R2, R7, 0x100, RZ ;  /* 0x0000010007027824 */ /* 0x000fe200078e00ff */
[----:B------:R-:W0:Y:S01]  /*04e0*/  LDCU.64 UR8, c[0x4][URZ] ;  /* 0x01000000ff0877ac */ /* 0x000e220008000a00 */
[----:B------:R-:W-:Y:S02]  /*04f0*/  IMAD.MOV.U32 R6, RZ, RZ, RZ ;  /* 0x000000ffff067224 */ /* 0x000fe400078e00ff */
[----:B------:R-:W-:Y:S01]  /*0500*/  IMAD.MOV.U32 R15, RZ, RZ, RZ ;  /* 0x000000ffff0f7224 */ /* 0x000fe200078e00ff */
[----:B------:R-:W-:Y:S01]  /*0510*/  LOP3.LUT R17, R2, 0x80000000, RZ, 0xfc, !PT ;  /* 0x8000000002117812 */ /* 0x000fe200078efcff */
[----:B------:R-:W-:Y:S01]  /*0520*/  IMAD.MOV.U32 R0, RZ, RZ, R1 ;  /* 0x000000ffff007224 */ /* 0x000fe200078e0001 */
[----:B------:R-:W-:-:S06]  /*0530*/  UMOV UR4, URZ ;  /* 0x000000ff00047c82 */ /* 0x000fcc0008000000 */
.L_x_12:
[----:B0-----:R-:W-:Y:S02]  /*0540*/  IMAD.U32 R8, RZ, RZ, UR8 ;  /* 0x00000008ff087e24 */ /* 0x001fe4000f8e00ff */
[----:B------:R-:W-:-:S05]  /*0550*/  IMAD.U32 R9, RZ, RZ, UR9 ;  /* 0x00000009ff097e24 */ /* 0x000fca000f8e00ff */
[----:B------:R-:W2:Y:S01]  /*0560*/  LDG.E.CONSTANT R2, desc[UR6][R8.64] ;  /* 0x0000000608027981 */ /* 0x000ea2000c1e9900 */
[----:B------:R-:W-:Y:S02]  /*0570*/  UIADD3 UR8, UP0, UPT, UR8, 0x4, URZ ;  /* 0x0000000408087890 */ /* 0x000fe4000ff1e0ff */
[----:B------:R-:W-:Y:S02]  /*0580*/  UIADD3 UR4, UPT, UPT, UR4, 0x1, URZ ;  /* 0x0000000104047890 */ /* 0x000fe4000fffe0ff */
[----:B------:R-:W-:Y:S02]  /*0590*/  UIADD3.X UR9, UPT, UPT, URZ, UR9, URZ, UP0, !UPT ;  /* 0x00000009ff097290 */ /* 0x000fe400087fe4ff */
[----:B------:R-:W-:Y:S01]  /*05a0*/  UISETP.NE.AND UP0, UPT, UR4, 0x6, UPT ;  /* 0x000000060400788c */ /* 0x000fe2000bf05270 */
[----:B--2---:R-:W-:-:S03]  /*05b0*/  IMAD.WIDE.U32 R2, R2, R17, RZ ;  /* 0x0000001102027225 */ /* 0x004fc600078e00ff */
[----:B------:R-:W-:-:S05]  /*05c0*/  IADD3 R11, P0, PT, R2, R6, RZ ;  /* 0x00000006020b7210 */ /* 0x000fca0007f1e0ff */
[----:B------:R0:W-:Y:S01]  /*05d0*/  STL [R0], R11 ;  /* 0x0000000b00007387 */ /* 0x0001e20000100800 */
[----:B------:R-:W-:Y:S02]  /*05e0*/  IMAD.X R6, R3, 0x1, R15, P0 ;  /* 0x0000000103067824 */ /* 0x000fe400000e060f */
[----:B0-----:R-:W-:Y:S01]  /*05f0*/  VIADD R0, R0, 0x4 ;  /* 0x0000000400007836 */ /* 0x001fe20000000000 */
[----:B------:R-:W-:Y:S06]  /*0600*/  BRA.U UP0, `(.L_x_12) ;  /* 0xfffffffd00cc7547 */ /* 0x000fec000b83ffff */
[----:B------:R-:W-:Y:S01]  /*0610*/  SHF.R.U32.HI R4, RZ, 0x17, R7 ;  /* 0x00000017ff047819 */ /* 0x000fe20000011607 */
[----:B------:R0:W-:Y:S03]  /*0620*/  STL [R1+0x18], R6 ;  /* 0x0000180601007387 */ /* 0x0001e60000100800 */
[C---:B------:R-:W-:Y:S02]  /*0630*/  LOP3.LUT R0, R4.reuse, 0xe0, RZ, 0xc0, !PT ;  /* 0x000000e004007812 */ /* 0x040fe400078ec0ff */
[----:B------:R-:W-:Y:S02]  /*0640*/  LOP3.LUT P0, RZ, R4, 0x1f, RZ, 0xc0, !PT ;  /* 0x0000001f04ff7812 */ /* 0x000fe4000780c0ff */
[----:B------:R-:W-:-:S04]  /*0650*/  IADD3 R0, PT, PT, R0, -0x80, RZ ;  /* 0xffffff8000007810 */ /* 0x000fc80007ffe0ff */
[----:B------:R-:W-:-:S05]  /*0660*/  SHF.R.U32.HI R0, RZ, 0x5, R0 ;  /* 0x00000005ff007819 */ /* 0x000fca0000011600 */
[----:B------:R-:W-:-:S05]  /*0670*/  IMAD R10, R0, -0x4, R1 ;  /* 0xfffffffc000a7824 */ /* 0x000fca00078e0201 */
[----:B------:R-:W2:Y:S04]  /*0680*/  LDL R0, [R10+0x18] ;  /* 0x000018000a007983 */ /* 0x000ea80000100800 */
[----:B------:R-:W2:Y:S04]  /*0690*/  LDL R3, [R10+0x14] ;  /* 0x000014000a037983 */ /* 0x000ea80000100800 */
[----:B------:R-:W3:Y:S01]  /*06a0*/  @P0 LDL R2, [R10+0x10] ;  /* 0x000010000a020983 */ /* 0x000ee20000100800 */
[----:B------:R-:W-:Y:S01]  /*06b0*/  LOP3.LUT R4, R4, 0x1f, RZ, 0xc0, !PT ;  /* 0x0000001f04047812 */ /* 0x000fe200078ec0ff */
[----:B------:R-:W-:Y:S01]  /*06c0*/  UMOV UR8, 0x54442d19 ;  /* 0x54442d1900087882 */ /* 0x000fe20000000000 */
[----:B------:R-:W-:-:S02]  /*06d0*/  UMOV UR9, 0x3bf921fb ;  /* 0x3bf921fb00097882 */ /* 0x000fc40000000000 */
[-C--:B--2---:R-:W-:Y:S02]  /*06e0*/  @P0 SHF.L.W.U32.HI R0, R3, R4.reuse, R0 ;  /* 0x0000000403000219 */ /* 0x084fe40000010e00 */
[----:B---3--:R-:W-:Y:S02]  /*06f0*/  @P0 SHF.L.W.U32.HI R3, R2, R4, R3 ;  /* 0x0000000402030219 */ /* 0x008fe40000010e03 */
[----:B------:R-:W-:Y:S02]  /*0700*/  ISETP.GE.AND P0, PT, R7, RZ, PT ;  /* 0x000000ff0700720c */ /* 0x000fe40003f06270 */
[C---:B------:R-:W-:Y:S01]  /*0710*/  SHF.L.W.U32.HI R2, R3.reuse, 0x2, R0 ;  /* 0x0000000203027819 */ /* 0x040fe20000010e00 */
[----:B------:R-:W-:-:S03]  /*0720*/  IMAD.SHL.U32 R3, R3, 0x4, RZ ;  /* 0x0000000403037824 */ /* 0x000fc600078e00ff */
[----:B------:R-:W-:-:S04]  /*0730*/  SHF.R.S32.HI R4, RZ, 0x1f, R2 ;  /* 0x0000001fff047819 */ /* 0x000fc80000011402 */
[C---:B------:R-:W-:Y:S02]  /*0740*/  LOP3.LUT R8, R4.reuse, R3, RZ, 0x3c, !PT ;  /* 0x0000000304087212 */ /* 0x040fe400078e3cff */
[----:B------:R-:W-:Y:S02]  /*0750*/  LOP3.LUT R9, R4, R2, RZ, 0x3c, !PT ;  /* 0x0000000204097212 */ /* 0x000fe400078e3cff */
[----:B------:R-:W-:Y:S02]  /*0760*/  SHF.R.U32.HI R3, RZ, 0x1e, R0 ;  /* 0x0000001eff037819 */ /* 0x000fe40000011600 */
[C---:B------:R-:W-:Y:S02]  /*0770*/  LOP3.LUT R4, R2.reuse, R7, RZ, 0x3c, !PT ;  /* 0x0000000702047212 */ /* 0x040fe400078e3cff */
[----:B------:R-:W1:Y:S01]  /*0780*/  I2F.F64.S64 R8, R8 ;  /* 0x0000000800087312 */ /* 0x000e620000301c00 */
[----:B------:R-:W-:Y:S02]  /*0790*/  LEA.HI R0, R2, R3, RZ, 0x1 ;  /* 0x0000000302007211 */ /* 0x000fe400078f08ff */
[----:B------:R-:W-:-:S03]  /*07a0*/  ISETP.GE.AND P1, PT, R4, RZ, PT ;  /* 0x000000ff0400720c */ /* 0x000fc60003f26270 */
[----:B------:R-:W-:-:S04]  /*07b0*/  IMAD.MOV R2, RZ, RZ, -R0 ;  /* 0x000000ffff027224 */ /* 0x000fc800078e0a00 */
[----:B------:R-:W-:Y:S01]  /*07c0*/  @!P0 IMAD.MOV.U32 R0, RZ, RZ, R2 ;  /* 0x000000ffff008224 */ /* 0x000fe200078e0002 */
[----:B-1----:R-:W-:-:S10]  /*07d0*/  DMUL R10, R8, UR8 ;  /* 0x00000008080a7c28 */ /* 0x002fd40008000000 */
[----:B------:R-:W1:Y:S02]  /*07e0*/  F2F.F32.F64 R10, R10 ;  /* 0x0000000a000a7310 */ /* 0x000e640000301000 */
[----:B01----:R-:W-:-:S07]  /*07f0*/  FSEL R2, -R10, R10, !P1 ;  /* 0x0000000a0a027208 */ /* 0x003fce0004800100 */
.L_x_11:
[----:B------:R-:W-:Y:S01]  /*0800*/  LOP3.LUT R6, R0, 0x1, RZ, 0xc0, !PT ;  /* 0x0000000100067812 */ /* 0x000fe200078ec0ff */
[----:B------:R-:W-:Y:S02]  /*0810*/  IMAD.MOV.U32 R14, RZ, RZ, 0x37cbac00 ;  /* 0x37cbac00ff0e7424 */ /* 0x000fe400078e00ff */
[----:B------:R-:W-:Y:S01]  /*0820*/  FMUL R3, R2, R2 ;  /* 0x0000000202037220 */ /* 0x000fe20000400000 */
[----:B------:R-:W0:Y:S01]  /*0830*/  LDC.64 R10, c[0x0][0x380] ;  /* 0x0000e000ff0a7b82 */ /* 0x000e220000000a00 */
[----:B------:R-:W-:Y:S01]  /*0840*/  ISETP.NE.U32.AND P0, PT, R6, 0x1, PT ;  /* 0x000000010600780c */ /* 0x000fe20003f05070 */
[----:B------:R-:W-:Y:S02]  /*0850*/  IMAD.MOV.U32 R6, RZ, RZ, 0x3c0885e4 ;  /* 0x3c0885e4ff067424 */ /* 0x000fe400078e00ff */
[----:B------:R-:W-:Y:S01]  /*0860*/  FFMA R4, R3, R14, -0.0013887860113754868507 ;  /* 0xbab607ed03047423 */ /* 0x000fe2000000000e */
[----:B------:R-:W-:Y:S01]  /*0870*/  VIADD R8, R0, 0x1 ;  /* 0x0000000100087836 */ /* 0x000fe20000000000 */
[----:B------:R-:W-:Y:S01]  /*0880*/  LEA R5, R5, UR5, 0xa ;  /* 0x0000000505057c11 */ /* 0x000fe2000f8e50ff */
[----:B------:R-:W-:Y:S01]  /*0890*/  IMAD.MOV.U32 R9, RZ, RZ, 0x3e2aaaa8 ;  /* 0x3e2aaaa8ff097424 */ /* 0x000fe200078e00ff */
[----:B------:R-:W-:-:S02]  /*08a0*/  FSEL R0, R6, 0.041666727513074874878, !P0 ;  /* 0x3d2aaabb06007808 */ /* 0x000fc40004000000 */
[----:B------:R-:W-:Y:S02]  /*08b0*/  FSEL R4, R4, -0.00019574658654164522886, P0 ;  /* 0xb94d415304047808 */ /* 0x000fe40000000000 */
[----:B------:R-:W-:Y:S02]  /*08c0*/  FSEL R9, -R9, -0.4999999701976776123, !P0 ;  /* 0xbeffffff09097808 */ /* 0x000fe40004000100 */
[----:B------:R-:W-:Y:S01]  /*08d0*/  LOP3.LUT P1, RZ, R8, 0x2, RZ, 0xc0, !PT ;  /* 0x0000000208ff7812 */ /* 0x000fe2000782c0ff */
[----:B------:R-:W-:Y:S01]  /*08e0*/  FFMA R4, R3, R4, R0 ;  /* 0x0000000403047223 */ /* 0x000fe20000000000 */
[----:B------:R-:W-:Y:S02]  /*08f0*/  FSEL R0, R2, 1, !P0 ;  /* 0x3f80000002007808 */ /* 0x000fe40004000000 */
[----:B------:R-:W-:Y:S01]  /*0900*/  FSETP.GE.AND P0, PT, |R7|, 105615, PT ;  /* 0x47ce47800700780b */ /* 0x000fe20003f06200 */
[C---:B------:R-:W-:Y:S02]  /*0910*/  FFMA R4, R3.reuse, R4, R9 ;  /* 0x0000000403047223 */ /* 0x040fe40000000009 */
[----:B------:R-:W-:-:S04]  /*0920*/  FFMA R3, R3, R0, RZ ;  /* 0x0000000003037223 */ /* 0x000fc800000000ff */
[----:B------:R-:W-:Y:S01]  /*0930*/  FFMA R3, R3, R4, R0 ;  /* 0x0000000403037223 */ /* 0x000fe20000000000 */
[----:B0-----:R-:W-:-:S04]  /*0940*/  IMAD.WIDE.U32 R10, R5, 0x8, R10 ;  /* 0x00000008050a7825 */ /* 0x001fc800078e000a */
[----:B------:R-:W-:-:S05]  /*0950*/  @P1 FADD R3, RZ, -R3 ;  /* 0x80000003ff031221 */ /* 0x000fca0000000000 */
[----:B------:R0:W-:Y:S01]  /*0960*/  STG.E desc[UR6][R10.64], R3 ;  /* 0x000000030a007986 */ /* 0x0001e2000c101906 */
[----:B------:R-:W-:Y:S05]  /*0970*/  @!P0 BRA `(.L_x_13) ;  /* 0x0000000000dc8947 */ /* 0x000fea0003800000 */
[----:B------:R-:W-:-:S13]  /*0980*/  FSETP.NEU.AND P0, PT, |R7|, +INF , PT ;  /* 0x7f8000000700780b */ /* 0x000fda0003f0d200 */
[----:B------:R-:W-:Y:S01]  /*0990*/  @!P0 FMUL R12, RZ, R7 ;  /* 0x00000007ff0c8220 */ /* 0x000fe20000400000 */
[----:B------:R-:W-:Y:S01]  /*09a0*/  @!P0 IMAD.MOV.U32 R13, RZ, RZ, RZ ;  /* 0x000000ffff0d8224 */ /* 0x000fe200078e00ff */
[----:B------:R-:W-:Y:S06]  /*09b0*/  @!P0 BRA `(.L_x_13) ;  /* 0x0000000000cc8947 */ /* 0x000fec0003800000 */
[----:B------:R-:W-:Y:S01]  /*09c0*/  IMAD.SHL.U32 R2, R7, 0x100, RZ ;  /* 0x0000010007027824 */ /* 0x000fe200078e00ff */
[----:B------:R-:W-:Y:S01]  /*09d0*/  MOV R13, RZ ;  /* 0x000000ff000d7202 */ /* 0x000fe20000000f00 */
[----:B------:R-:W-:Y:S01]  /*09e0*/  IMAD.MOV.U32 R6, RZ, RZ, RZ ;  /* 0x000000ffff067224 */ /* 0x000fe200078e00ff */
[----:B------:R-:W1:Y:S01]  /*09f0*/  LDCU.64 UR8, c[0x4][URZ] ;  /* 0x01000000ff0877ac */ /* 0x000e620008000a00 */
[----:B------:R-:W-:Y:S01]  /*0a00*/  IMAD.MOV.U32 R0, RZ, RZ, R1 ;  /* 0x000000ffff007224 */ /* 0x000fe200078e0001 */
[----:B------:R-:W-:Y:S01]  /*0a10*/  LOP3.LUT R15, R2, 0x80000000, RZ, 0xfc, !PT ;  /* 0x80000000020f7812 */ /* 0x000fe200078efcff */
[----:B------:R-:W-:-:S06]  /*0a20*/  UMOV UR4, URZ ;  /* 0x000000ff00047c82 */ /* 0x000fcc0008000000 */
.L_x_14:
[----:B-1----:R-:W-:Y:S02]  /*0a30*/  IMAD.U32 R4, RZ, RZ, UR8 ;  /* 0x00000008ff047e24 */ /* 0x002fe4000f8e00ff */
[----:B------:R-:W-:-:S05]  /*0a40*/  IMAD.U32 R5, RZ, RZ, UR9 ;  /* 0x00000009ff057e24 */ /* 0x000fca000f8e00ff */
[----:B------:R-:W0:Y:S01]  /*0a50*/  LDG.E.CONSTANT R2, desc[UR6][R4.64] ;  /* 0x0000000604027981 */ /* 0x000e22000c1e9900 */
[----:B------:R-:W-:Y:S02]  /*0a60*/  UIADD3 UR8, UP0, UPT, UR8, 0x4, URZ ;  /* 0x0000000408087890 */ /* 0x000fe4000ff1e0ff */
[----:B------:R-:W-:Y:S02]  /*0a70*/  UIADD3 UR4, UPT, UPT, UR4, 0x1, URZ ;  /* 0x0000000104047890 */ /* 0x000fe4000fffe0ff */
[----:B------:R-:W-:Y:S02]  /*0a80*/  UIADD3.X UR9, UPT, UPT, URZ, UR9, URZ, UP0, !UPT ;  /* 0x00000009ff097290 */ /* 0x000fe400087fe4ff */
[----:B------:R-:W-:Y:S01]  /*0a90*/  UISETP.NE.AND UP0, UPT, UR4, 0x6, UPT ;  /* 0x000000060400788c */ /* 0x000fe2000bf05270 */
[----:B0-----:R-:W-:-:S03]  /*0aa0*/  IMAD.WIDE.U32 R2, R2, R15, RZ ;  /* 0x0000000f02027225 */ /* 0x001fc600078e00ff */
        /* <DEDUP_REMOVED lines=8> */
[----:B------:R-:W-:-:S03]  /*0b30*/  LOP3.LUT P0, RZ, R4, 0x1f, RZ, 0xc0, !PT ;  /* 0x0000001f04ff7812 */ /* 0x000fc6000780c0ff */
[----:B------:R-:W-:-:S05]  /*0b40*/  VIADD R0, R0, 0xffffff80 ;  /* 0xffffff8000007836 */ /* 0x000fca0000000000 */
[----:B------:R-:W-:-:S05]  /*0b50*/  SHF.R.U32.HI R0, RZ, 0x5, R0 ;  /* 0x00000005ff007819 */ /* 0x000fca0000011600 */
[----:B------:R-:W-:-:S05]  /*0b60*/  IMAD R5, R0, -0x4, R1 ;  /* 0xfffffffc00057824 */ /* 0x000fca00078e0201 */
[----:B------:R-:W2:Y:S04]  /*0b70*/  LDL R0, [R5+0x18] ;  /* 0x0000180005007983 */ /* 0x000ea80000100800 */
[----:B------:R-:W2:Y:S04]  /*0b80*/  LDL R3, [R5+0x14] ;  /* 0x0000140005037983 */ /* 0x000ea80000100800 */
[----:B------:R-:W3:Y:S01]  /*0b90*/  @P0 LDL R2, [R5+0x10] ;  /* 0x0000100005020983 */ /* 0x000ee20000100800 */
[----:B------:R-:W-:Y:S01]  /*0ba0*/  LOP3.LUT R4, R4, 0x1f, RZ, 0xc0, !PT ;  /* 0x0000001f04047812 */ /* 0x000fe200078ec0ff */
[----:B------:R-:W-:Y:S01]  /*0bb0*/  UMOV UR4, 0x54442d19 ;  /* 0x54442d1900047882 */ /* 0x000fe20000000000 */
[----:B------:R-:W-:Y:S01]  /*0bc0*/  UMOV UR5, 0x3bf921fb ;  /* 0x3bf921fb00057882 */ /* 0x000fe20000000000 */
[----:B------:R-:W-:-:S02]  /*0bd0*/  ISETP.GE.AND P1, PT, R7, RZ, PT ;  /* 0x000000ff0700720c */ /* 0x000fc40003f26270 */
[-C--:B--2---:R-:W-:Y:S02]  /*0be0*/  @P0 SHF.L.W.U32.HI R0, R3, R4.reuse, R0 ;  /* 0x0000000403000219 */ /* 0x084fe40000010e00 */
[----:B---3--:R-:W-:Y:S02]  /*0bf0*/  @P0 SHF.L.W.U32.HI R3, R2, R4, R3 ;  /* 0x0000000402030219 */ /* 0x008fe40000010e03 */
[--C-:B------:R-:W-:Y:S02]  /*0c00*/  SHF.R.U32.HI R13, RZ, 0x1e, R0.reuse ;  /* 0x0000001eff0d7819 */ /* 0x100fe40000011600 */
[C---:B------:R-:W-:Y:S01]  /*0c10*/  SHF.L.W.U32.HI R2, R3.reuse, 0x2, R0 ;  /* 0x0000000203027819 */ /* 0x040fe20000010e00 */
[----:B------:R-:W-:-:S03]  /*0c20*/  IMAD.SHL.U32 R3, R3, 0x4, RZ ;  /* 0x0000000403037824 */ /* 0x000fc600078e00ff */
[----:B------:R-:W-:Y:S02]  /*0c30*/  SHF.R.S32.HI R4, RZ, 0x1f, R2 ;  /* 0x0000001fff047819 */ /* 0x000fe40000011402 */
[----:B------:R-:W-:Y:S02]  /*0c40*/  LEA.HI R13, R2, R13, RZ, 0x1 ;  /* 0x0000000d020d7211 */ /* 0x000fe400078f08ff */
[C---:B------:R-:W-:Y:S02]  /*0c50*/  LOP3.LUT R8, R4.reuse, R3, RZ, 0x3c, !PT ;  /* 0x0000000304087212 */ /* 0x040fe400078e3cff */
[----:B------:R-:W-:Y:S01]  /*0c60*/  LOP3.LUT R9, R4, R2, RZ, 0x3c, !PT ;  /* 0x0000000204097212 */ /* 0x000fe200078e3cff */
[----:B------:R-:W-:Y:S01]  /*0c70*/  IMAD.MOV R0, RZ, RZ, -R13 ;  /* 0x000000ffff007224 */ /* 0x000fe200078e0a0d */
[----:B------:R-:W-:-:S03]  /*0c80*/  LOP3.LUT R7, R2, R7, RZ, 0x3c, !PT ;  /* 0x0000000702077212 */ /* 0x000fc600078e3cff */
[----:B------:R-:W-:Y:S01]  /*0c90*/  @!P1 IMAD.MOV.U32 R13, RZ, RZ, R0 ;  /* 0x000000ffff0d9224 */ /* 0x000fe200078e0000 */
[----:B------:R-:W0:Y:S01]  /*0ca0*/  I2F.F64.S64 R8, R8 ;  /* 0x0000000800087312 */ /* 0x000e220000301c00 */
[----:B------:R-:W-:Y:S01]  /*0cb0*/  ISETP.GE.AND P0, PT, R7, RZ, PT ;  /* 0x000000ff0700720c */ /* 0x000fe20003f06270 */
[----:B0-----:R-:W-:-:S10]  /*0cc0*/  DMUL R4, R8, UR4 ;  /* 0x0000000408047c28 */ /* 0x001fd40008000000 */
[----:B------:R-:W0:Y:S02]  /*0cd0*/  F2F.F32.F64 R4, R4 ;  /* 0x0000000400047310 */ /* 0x000e240000301000 */
[----:B01----:R-:W-:-:S07]  /*0ce0*/  FSEL R12, -R4, R4, !P0 ;  /* 0x00000004040c7208 */ /* 0x003fce0004000100 */
.L_x_13:
[----:B0-----:R-:W-:Y:S01]  /*0cf0*/  FMUL R3, R12, R12 ;  /* 0x0000000c0c037220 */ /* 0x001fe20000400000 */
[----:B------:R-:W-:Y:S01]  /*0d00*/  LOP3.LUT R0, R13, 0x1, RZ, 0xc0, !PT ;  /* 0x000000010d007812 */ /* 0x000fe200078ec0ff */
[----:B------:R-:W-:Y:S01]  /*0d10*/  IMAD.MOV.U32 R2, RZ, RZ, 0x3d2aaabb ;  /* 0x3d2aaabbff027424 */ /* 0x000fe200078e00ff */
[----:B------:R-:W-:Y:S01]  /*0d20*/  MOV R7, 0x3effffff ;  /* 0x3effffff00077802 */ /* 0x000fe20000000f00 */
[----:B------:R-:W-:Y:S01]  /*0d30*/  FFMA R14, R3, R14, -0.0013887860113754868507 ;  /* 0xbab607ed030e7423 */ /* 0x000fe2000000000e */
[----:B------:R-:W-:Y:S02]  /*0d40*/  ISETP.NE.U32.AND P0, PT, R0, 0x1, PT ;  /* 0x000000010000780c */ /* 0x000fe40003f05070 */
[----:B------:R-:W-:Y:S02]  /*0d50*/  LOP3.LUT P1, RZ, R13, 0x2, RZ, 0xc0, !PT ;  /* 0x000000020dff7812 */ /* 0x000fe4000782c0ff */
[----:B------:R-:W-:Y:S02]  /*0d60*/  FSEL R14, R14, -0.00019574658654164522886, !P0 ;  /* 0xb94d41530e0e7808 */ /* 0x000fe40004000000 */
[----:B------:R-:W-:-:S02]  /*0d70*/  FSEL R2, R2, 0.0083327032625675201416, !P0 ;  /* 0x3c0885e402027808 */ /* 0x000fc40004000000 */
[----:B------:R-:W-:Y:S02]  /*0d80*/  FSEL R0, R12, 1, P0 ;  /* 0x3f8000000c007808 */ /* 0x000fe40000000000 */
[----:B------:R-:W-:Y:S01]  /*0d90*/  FSEL R7, -R7, -0.16666662693023681641, !P0 ;  /* 0xbe2aaaa807077808 */ /* 0x000fe20004000100 */
[C---:B------:R-:W-:Y:S02]  /*0da0*/  FFMA R2, R3.reuse, R14, R2 ;  /* 0x0000000e03027223 */ /* 0x040fe40000000002 */
[C---:B------:R-:W-:Y:S02]  /*0db0*/  FFMA R5, R3.reuse, R0, RZ ;  /* 0x0000000003057223 */ /* 0x040fe400000000ff */
[----:B------:R-:W-:-:S04]  /*0dc0*/  FFMA R2, R3, R2, R7 ;  /* 0x0000000203027223 */ /* 0x000fc80000000007 */
[----:B------:R-:W-:-:S04]  /*0dd0*/  FFMA R5, R5, R2, R0 ;  /* 0x0000000205057223 */ /* 0x000fc80000000000 */
[----:B------:R-:W-:-:S05]  /*0de0*/  @P1 FADD R5, RZ, -R5 ;  /* 0x80000005ff051221 */ /* 0x000fca0000000000 */
[----:B------:R-:W-:Y:S01]  /*0df0*/  STG.E desc[UR6][R10.64+0x4], R5 ;  /* 0x000004050a007986 */ /* 0x000fe2000c101906 */
[----:B------:R-:W-:Y:S05]  /*0e00*/  EXIT ;  /* 0x000000000000794d */ /* 0x000fea0003800000 */
        .weak           $__internal_1_$__cuda_sm20_div_rn_f64_full
        .type           $__internal_1_$__cuda_sm20_div_rn_f64_full,@function
        .size           $__internal_1_$__cuda_sm20_div_rn_f64_full,($__internal_2_$__cuda_sm20_dsqrt_rn_f64_mediumpath_v1 - $__internal_1_$__cuda_sm20_div_rn_f64_full)
$__internal_1_$__cuda_sm20_div_rn_f64_full:
[----:B------:R-:W-:Y:S01]  /*0e10*/  IMAD.MOV.U32 R3, RZ, RZ, 0x3ff43fe5 ;  /* 0x3ff43fe5ff037424 */ /* 0x000fe200078e00ff */
[C---:B------:R-:W-:Y:S01]  /*0e20*/  FSETP.GEU.AND P1, PT, |R7|.reuse, 1.469367938527859385e-39, PT ;  /* 0x001000000700780b */ /* 0x040fe20003f2e200 */
[----:B------:R-:W-:Y:S01]  /*0e30*/  IMAD.MOV.U32 R2, RZ, RZ, -0x40000000 ;  /* 0xc0000000ff027424 */ /* 0x000fe200078e00ff */
[----:B------:R-:W-:Y:S01]  /*0e40*/  LOP3.LUT R4, R7, 0x7ff00000, RZ, 0xc0, !PT ;  /* 0x7ff0000007047812 */ /* 0x000fe200078ec0ff */
[----:B------:R-:W0:Y:S01]  /*0e50*/  MUFU.RCP64H R9, R3 ;  /* 0x0000000300097308 */ /* 0x000e220000001800 */
[----:B------:R-:W-:Y:S02]  /*0e60*/  IMAD.MOV.U32 R8, RZ, RZ, 0x1 ;  /* 0x00000001ff087424 */ /* 0x000fe400078e00ff */
[----:B------:R-:W-:Y:S01]  /*0e70*/  IMAD.MOV.U32 R13, RZ, RZ, 0x1ca00000 ;  /* 0x1ca00000ff0d7424 */ /* 0x000fe200078e00ff */
[----:B------:R-:W-:Y:S01]  /*0e80*/  ISETP.GE.U32.AND P0, PT, R4, 0x3fe00000, PT ;  /* 0x3fe000000400780c */ /* 0x000fe20003f06070 */
[----:B------:R-:W-:Y:S02]  /*0e90*/  IMAD.MOV.U32 R18, RZ, RZ, R4 ;  /* 0x000000ffff127224 */ /* 0x000fe400078e0004 */
[----:B------:R-:W-:Y:S01]  /*0ea0*/  IMAD.MOV.U32 R19, RZ, RZ, 0x3fe00000 ;  /* 0x3fe00000ff137424 */ /* 0x000fe200078e00ff */
[----:B------:R-:W-:-:S04]  /*0eb0*/  SEL R13, R13, 0x63400000, !P0 ;  /* 0x634000000d0d7807 */ /* 0x000fc80004000000 */
[----:B------:R-:W-:Y:S01]  /*0ec0*/  IADD3 R20, PT, PT, R19, -0x1, RZ ;  /* 0xffffffff13147810 */ /* 0x000fe20007ffe0ff */
[----:B0-----:R-:W-:-:S08]  /*0ed0*/  DFMA R10, R8, -R2, 1 ;  /* 0x3ff00000080a742b */ /* 0x001fd00000000802 */
[----:B------:R-:W-:-:S08]  /*0ee0*/  DFMA R10, R10, R10, R10 ;  /* 0x0000000a0a0a722b */ /* 0x000fd0000000000a */
[----:B------:R-:W-:Y:S01]  /*0ef0*/  DFMA R14, R8, R10, R8 ;  /* 0x0000000a080e722b */ /* 0x000fe20000000008 */
[C-C-:B------:R-:W-:Y:S01]  /*0f00*/  @!P1 LOP3.LUT R10, R13.reuse, 0x80000000, R7.reuse, 0xf8, !PT ;  /* 0x800000000d0a9812 */ /* 0x140fe200078ef807 */
[----:B------:R-:W-:Y:S01]  /*0f10*/  IMAD.MOV.U32 R8, RZ, RZ, R6 ;  /* 0x000000ffff087224 */ /* 0x000fe200078e0006 */
[----:B------:R-:W-:Y:S02]  /*0f20*/  LOP3.LUT R9, R13, 0x800fffff, R7, 0xf8, !PT ;  /* 0x800fffff0d097812 */ /* 0x000fe400078ef807 */
[----:B------:R-:W-:Y:S01]  /*0f30*/  @!P1 LOP3.LUT R11, R10, 0x100000, RZ, 0xfc, !PT ;  /* 0x001000000a0b9812 */ /* 0x000fe200078efcff */
[----:B------:R-:W-:Y:S02]  /*0f40*/  @!P1 IMAD.MOV.U32 R10, RZ, RZ, RZ ;  /* 0x000000ffff0a9224 */ /* 0x000fe400078e00ff */
[----:B------:R-:W-:-:S04]  /*0f50*/  DFMA R16, R14, -R2, 1 ;  /* 0x3ff000000e10742b */ /* 0x000fc80000000802 */
[----:B------:R-:W-:-:S04]  /*0f60*/  @!P1 DFMA R8, R8, 2, -R10 ;  /* 0x400000000808982b */ /* 0x000fc8000000080a */
[----:B------:R-:W-:-:S06]  /*0f70*/  DFMA R16, R14, R16, R14 ;  /* 0x000000100e10722b */ /* 0x000fcc000000000e */
[----:B------:R-:W-:Y:S02]  /*0f80*/  @!P1 LOP3.LUT R18, R9, 0x7ff00000, RZ, 0xc0, !PT ;  /* 0x7ff0000009129812 */ /* 0x000fe400078ec0ff */
[----:B------:R-:W-:-:S03]  /*0f90*/  DMUL R10, R16, R8 ;  /* 0x00000008100a7228 */ /* 0x000fc60000000000 */
[----:B------:R-:W-:-:S05]  /*0fa0*/  VIADD R12, R18, 0xffffffff ;  /* 0xffffffff120c7836 */ /* 0x000fca0000000000 */
[----:B------:R-:W-:Y:S01]  /*0fb0*/  DFMA R14, R10, -R2, R8 ;  /* 0x800000020a0e722b */ /* 0x000fe20000000008 */
[----:B------:R-:W-:-:S04]  /*0fc0*/  ISETP.GT.U32.AND P0, PT, R12, 0x7feffffe, PT ;  /* 0x7feffffe0c00780c */ /* 0x000fc80003f04070 */
[----:B------:R-:W-:-:S03]  /*0fd0*/  ISETP.GT.U32.OR P0, PT, R20, 0x7feffffe, P0 ;  /* 0x7feffffe1400780c */ /* 0x000fc60000704470 */
[----:B------:R-:W-:-:S10]  /*0fe0*/  DFMA R10, R16, R14, R10 ;  /* 0x0000000e100a722b */ /* 0x000fd4000000000a */
[----:B------:R-:W-:Y:S05]  /*0ff0*/  @P0 BRA `(.L_x_15) ;  /* 0x0000000000680947 */ /* 0x000fea0003800000 */
[----:B------:R-:W-:Y:S02]  /*1000*/  IMAD.MOV.U32 R7, RZ, RZ, 0x3fe00000 ;  /* 0x3fe00000ff077424 */ /* 0x000fe400078e00ff */
[----:B------:R-:W-:-:S03]  /*1010*/  IMAD.MOV.U32 R6, RZ, RZ, RZ ;  /* 0x000000ffff067224 */ /* 0x000fc600078e00ff */
[----:B------:R-:W-:-:S04]  /*1020*/  VIADDMNMX R4, R4, -R7, 0xb9600000, !PT ;  /* 0xb960000004047446 */ /* 0x000fc80007800907 */
[----:B------:R-:W-:-:S05]  /*1030*/  VIMNMX R4, PT, PT, R4, 0x46a00000, PT ;  /* 0x46a0000004047848 */ /* 0x000fca0003fe0100 */
[----:B------:R-:W-:-:S04]  /*1040*/  IMAD.IADD R4, R4, 0x1, -R13 ;  /* 0x0000000104047824 */ /* 0x000fc800078e0a0d */
[----:B------:R-:W-:-:S06]  /*1050*/  VIADD R7, R4, 0x7fe00000 ;  /* 0x7fe0000004077836 */ /* 0x000fcc0000000000 */
[----:B------:R-:W-:-:S10]  /*1060*/  DMUL R12, R10, R6 ;  /* 0x000000060a0c7228 */ /* 0x000fd40000000000 */
[----:B------:R-:W-:-:S13]  /*1070*/  FSETP.GTU.AND P0, PT, |R13|, 1.469367938527859385e-39, PT ;  /* 0x001000000d00780b */ /* 0x000fda0003f0c200 */
[----:B------:R-:W-:Y:S05]  /*1080*/  @P0 BRA `(.L_x_16) ;  /* 0x0000000000880947 */ /* 0x000fea0003800000 */
[----:B------:R-:W-:Y:S01]  /*1090*/  DFMA R2, R10, -R2, R8 ;  /* 0x800000020a02722b */ /* 0x000fe20000000008 */
[----:B------:R-:W-:-:S09]  /*10a0*/  IMAD.MOV.U32 R6, RZ, RZ, RZ ;  /* 0x000000ffff067224 */ /* 0x000fd200078e00ff */
[C---:B------:R-:W-:Y:S02]  /*10b0*/  FSETP.NEU.AND P0, PT, R3.reuse, RZ, PT ;  /* 0x000000ff0300720b */ /* 0x040fe40003f0d000 */
[----:B------:R-:W-:-:S04]  /*10c0*/  LOP3.LUT R2, R3, 0x3fe43fe5, RZ, 0x3c, !PT ;  /* 0x3fe43fe503027812 */ /* 0x000fc800078e3cff */
[----:B------:R-:W-:-:S04]  /*10d0*/  LOP3.LUT R9, R2, 0x80000000, RZ, 0xc0, !PT ;  /* 0x8000000002097812 */ /* 0x000fc800078ec0ff */
[----:B------:R-:W-:-:S03]  /*10e0*/  LOP3.LUT R7, R9, R7, RZ, 0xfc, !PT ;  /* 0x0000000709077212 */ /* 0x000fc600078efcff */
[----:B------:R-:W-:Y:S05]  /*10f0*/  @!P0 BRA `(.L_x_16) ;  /* 0x00000000006c8947 */ /* 0x000fea0003800000 */
[----:B------:R-:W-:Y:S01]  /*1100*/  IMAD.MOV R3, RZ, RZ, -R4 ;  /* 0x000000ffff037224 */ /* 0x000fe200078e0a04 */
[----:B------:R-:W-:Y:S01]  /*1110*/  DMUL.RP R6, R10, R6 ;  /* 0x000000060a067228 */ /* 0x000fe20000008000 */
[----:B------:R-:W-:-:S06]  /*1120*/  IMAD.MOV.U32 R2, RZ, RZ, RZ ;  /* 0x000000ffff027224 */ /* 0x000fcc00078e00ff */
[----:B------:R-:W-:-:S03]  /*1130*/  DFMA R2, R12, -R2, R10 ;  /* 0x800000020c02722b */ /* 0x000fc6000000000a */
[----:B------:R-:W-:-:S03]  /*1140*/  LOP3.LUT R9, R7, R9, RZ, 0x3c, !PT ;  /* 0x0000000907097212 */ /* 0x000fc600078e3cff */
[----:B------:R-:W-:-:S04]  /*1150*/  IADD3 R2, PT, PT, -R4, -0x43300000, RZ ;  /* 0xbcd0000004027810 */ /* 0x000fc80007ffe1ff */
[----:B------:R-:W-:-:S04]  /*1160*/  FSETP.NEU.AND P0, PT, |R3|, R2, PT ;  /* 0x000000020300720b */ /* 0x000fc80003f0d200 */
[----:B------:R-:W-:Y:S02]  /*1170*/  FSEL R12, R6, R12, !P0 ;  /* 0x0000000c060c7208 */ /* 0x000fe40004000000 */
[----:B------:R-:W-:Y:S01]  /*1180*/  FSEL R13, R9, R13, !P0 ;  /* 0x0000000d090d7208 */ /* 0x000fe20004000000 */
[----:B------:R-:W-:Y:S06]  /*1190*/  BRA `(.L_x_16) ;  /* 0x0000000000447947 */ /* 0x000fec0003800000 */
.L_x_15:
[----:B------:R-:W-:-:S14]  /*11a0*/  DSETP.NAN.AND P0, PT, R6, R6, PT ;  /* 0x000000060600722a */ /* 0x000fdc0003f08000 */
[----:B------:R-:W-:Y:S05]  /*11b0*/  @P0 BRA `(.L_x_17) ;  /* 0x0000000000340947 */ /* 0x000fea0003800000 */
[----:B------:R-:W-:Y:S01]  /*11c0*/  ISETP.NE.AND P0, PT, R18, R19, PT ;  /* 0x000000131200720c */ /* 0x000fe20003f05270 */
[----:B------:R-:W-:Y:S02]  /*11d0*/  IMAD.MOV.U32 R12, RZ, RZ, 0x0 ;  /* 0x00000000ff0c7424 */ /* 0x000fe400078e00ff */
[----:B------:R-:W-:-:S10]  /*11e0*/  IMAD.MOV.U32 R13, RZ, RZ, -0x80000 ;  /* 0xfff80000ff0d7424 */ /* 0x000fd400078e00ff */
[----:B------:R-:W-:Y:S05]  /*11f0*/  @!P0 BRA `(.L_x_16) ;  /* 0x00000000002c8947 */ /* 0x000fea0003800000 */
[----:B------:R-:W-:Y:S02]  /*1200*/  ISETP.NE.AND P0, PT, R18, 0x7ff00000, PT ;  /* 0x7ff000001200780c */ /* 0x000fe40003f05270 */
[----:B------:R-:W-:Y:S02]  /*1210*/  LOP3.LUT R6, R7, 0x3fe43fe5, RZ, 0x3c, !PT ;  /* 0x3fe43fe507067812 */ /* 0x000fe400078e3cff */
[----:B------:R-:W-:Y:S02]  /*1220*/  ISETP.EQ.OR P0, PT, R19, RZ, !P0 ;  /* 0x000000ff1300720c */ /* 0x000fe40004702670 */
[----:B------:R-:W-:-:S11]  /*1230*/  LOP3.LUT R13, R6, 0x80000000, RZ, 0xc0, !PT ;  /* 0x80000000060d7812 */ /* 0x000fd600078ec0ff */
[----:B------:R-:W-:Y:S02]  /*1240*/  @P0 LOP3.LUT R2, R13, 0x7ff00000, RZ, 0xfc, !PT ;  /* 0x7ff000000d020812 */ /* 0x000fe400078efcff */
[----:B------:R-:W-:Y:S01]  /*1250*/  @!P0 MOV R12, RZ ;  /* 0x000000ff000c8202 */ /* 0x000fe20000000f00 */
[----:B------:R-:W-:Y:S02]  /*1260*/  @P0 IMAD.MOV.U32 R12, RZ, RZ, RZ ;  /* 0x000000ffff0c0224 */ /* 0x000fe400078e00ff */
[----:B------:R-:W-:Y:S01]  /*1270*/  @P0 IMAD.MOV.U32 R13, RZ, RZ, R2 ;  /* 0x000000ffff0d0224 */ /* 0x000fe200078e0002 */
[----:B------:R-:W-:Y:S06]  /*1280*/  BRA `(.L_x_16) ;  /* 0x0000000000087947 */ /* 0x000fec0003800000 */
.L_x_17:
[----:B------:R-:W-:Y:S01]  /*1290*/  LOP3.LUT R13, R7, 0x80000, RZ, 0xfc, !PT ;  /* 0x00080000070d7812 */ /* 0x000fe200078efcff */
[----:B------:R-:W-:-:S07]  /*12a0*/  IMAD.MOV.U32 R12, RZ, RZ, R6 ;  /* 0x000000ffff0c7224 */ /* 0x000fce00078e0006 */
.L_x_16:
[----:B------:R-:W-:Y:S02]  /*12b0*/  IMAD.MOV.U32 R2, RZ, RZ, R0 ;  /* 0x000000ffff027224 */ /* 0x000fe400078e0000 */
[----:B------:R-:W-:-:S04]  /*12c0*/  IMAD.MOV.U32 R3, RZ, RZ, 0x0 ;  /* 0x00000000ff037424 */ /* 0x000fc800078e00ff */
[----:B------:R-:W-:Y:S05]  /*12d0*/  RET.REL.NODEC R2 `(_Z10trans_funcP6float2f) ;  /* 0xffffffec02487950 */ /* 0x000fea0003c3ffff */
        .weak           $__internal_2_$__cuda_sm20_dsqrt_rn_f64_mediumpath_v1
        .type           $__internal_2_$__cuda_sm20_dsqrt_rn_f64_mediumpath_v1,@function
        .size           $__internal_2_$__cuda_sm20_dsqrt_rn_f64_mediumpath_v1,(.L_x_26 - $__internal_2_$__cuda_sm20_dsqrt_rn_f64_mediumpath_v1)
$__internal_2_$__cuda_sm20_dsqrt_rn_f64_mediumpath_v1:
[----:B------:R-:W-:Y:S01]  /*12e0*/  ISETP.GE.U32.AND P0, PT, R10, -0x3400000, PT ;  /* 0xfcc000000a00780c */ /* 0x000fe20003f06070 */
[----:B------:R-:W-:-:S12]  /*12f0*/  IMAD.MOV.U32 R13, RZ, RZ, R21 ;  /* 0x000000ffff0d7224 */ /* 0x000fd800078e0015 */
[----:B------:R-:W-:Y:S05]  /*1300*/  @!P0 BRA `(.L_x_18) ;  /* 0x0000000000208947 */ /* 0x000fea0003800000 */
[----:B------:R-:W-:-:S10]  /*1310*/  DFMA.RM R12, R16, R12, R14 ;  /* 0x0000000c100c722b */ /* 0x000fd4000000400e */
[----:B------:R-:W-:-:S05]  /*1320*/  IADD3 R2, P0, PT, R12, 0x1, RZ ;  /* 0x000000010c027810 */ /* 0x000fca0007f1e0ff */
[----:B------:R-:W-:-:S06]  /*1330*/  IMAD.X R3, RZ, RZ, R13, P0 ;  /* 0x000000ffff037224 */ /* 0x000fcc00000e060d */
[----:B------:R-:W-:-:S08]  /*1340*/  DFMA.RP R6, -R12, R2, R6 ;  /* 0x000000020c06722b */ /* 0x000fd00000008106 */
[----:B------:R-:W-:-:S06]  /*1350*/  DSETP.GT.AND P0, PT, R6, RZ, PT ;  /* 0x000000ff0600722a */ /* 0x000fcc0003f04000 */
[----:B------:R-:W-:Y:S02]  /*1360*/  FSEL R2, R2, R12, P0 ;  /* 0x0000000c02027208 */ /* 0x000fe40000000000 */
[----:B------:R-:W-:Y:S01]  /*1370*/  FSEL R3, R3, R13, P0 ;  /* 0x0000000d03037208 */ /* 0x000fe20000000000 */
[----:B------:R-:W-:Y:S06]  /*1380*/  BRA `(.L_x_19) ;  /* 0x0000000000647947 */ /* 0x000fec0003800000 */
.L_x_18:
[----:B------:R-:W-:-:S14]  /*1390*/  DSETP.NE.AND P0, PT, R6, RZ, PT ;  /* 0x000000ff0600722a */ /* 0x000fdc0003f05000 */
[----:B------:R-:W-:Y:S05]  /*13a0*/  @!P0 BRA `(.L_x_20) ;  /* 0x0000000000588947 */ /* 0x000fea0003800000 */
[----:B------:R-:W-:-:S13]  /*13b0*/  ISETP.GE.AND P0, PT, R7, RZ, PT ;  /* 0x000000ff0700720c */ /* 0x000fda0003f06270 */
[----:B------:R-:W-:Y:S02]  /*13c0*/  @!P0 IMAD.MOV.U32 R2, RZ, RZ, 0x0 ;  /* 0x00000000ff028424 */ /* 0x000fe400078e00ff */
[----:B------:R-:W-:Y:S01]  /*13d0*/  @!P0 IMAD.MOV.U32 R3, RZ, RZ, -0x80000 ;  /* 0xfff80000ff038424 */ /* 0x000fe200078e00ff */
[----:B------:R-:W-:Y:S06]  /*13e0*/  @!P0 BRA `(.L_x_19) ;  /* 0x00000000004c8947 */ /* 0x000fec0003800000 */
[----:B------:R-:W-:-:S13]  /*13f0*/  ISETP.GT.AND P0, PT, R7, 0x7fefffff, PT ;  /* 0x7fefffff0700780c */ /* 0x000fda0003f04270 */
[----:B------:R-:W-:Y:S05]  /*1400*/  @P0 BRA `(.L_x_20) ;  /* 0x0000000000400947 */ /* 0x000fea0003800000 */
[----:B------:R-:W-:Y:S01]  /*1410*/  DMUL R6, R6, 8.11296384146066816958e+31 ;  /* 0x4690000006067828 */ /* 0x000fe20000000000 */
[----:B------:R-:W-:Y:S01]  /*1420*/  MOV R2, RZ ;  /* 0x000000ff00027202 */ /* 0x000fe20000000f00 */
[----:B------:R-:W-:Y:S02]  /*1430*/  IMAD.MOV.U32 R12, RZ, RZ, 0x0 ;  /* 0x00000000ff0c7424 */ /* 0x000fe400078e00ff */
[----:B------:R-:W-:Y:S02]  /*1440*/  IMAD.MOV.U32 R13, RZ, RZ, 0x3fd80000 ;  /* 0x3fd80000ff0d7424 */ /* 0x000fe400078e00ff */
[----:B------:R-:W0:Y:S02]  /*1450*/  MUFU.RSQ64H R3, R7 ;  /* 0x0000000700037308 */ /* 0x000e240000001c00 */
[----:B0-----:R-:W-:-:S08]  /*1460*/  DMUL R10, R2, R2 ;  /* 0x00000002020a7228 */ /* 0x001fd00000000000 */
[----:B------:R-:W-:-:S08]  /*1470*/  DFMA R10, R6, -R10, 1 ;  /* 0x3ff00000060a742b */ /* 0x000fd0000000080a */
[----:B------:R-:W-:Y:S02]  /*1480*/  DFMA R12, R10, R12, 0.5 ;  /* 0x3fe000000a0c742b */ /* 0x000fe4000000000c */
[----:B------:R-:W-:-:S08]  /*1490*/  DMUL R10, R2, R10 ;  /* 0x0000000a020a7228 */ /* 0x000fd00000000000 */
[----:B------:R-:W-:-:S08]  /*14a0*/  DFMA R10, R12, R10, R2 ;  /* 0x0000000a0c0a722b */ /* 0x000fd00000000002 */
[----:B------:R-:W-:Y:S02]  /*14b0*/  DMUL R2, R6, R10 ;  /* 0x0000000a06027228 */ /* 0x000fe40000000000 */
[----:B------:R-:W-:-:S06]  /*14c0*/  VIADD R11, R11, 0xfff00000 ;  /* 0xfff000000b0b7836 */ /* 0x000fcc0000000000 */
[----:B------:R-:W-:-:S08]  /*14d0*/  DFMA R12, R2, -R2, R6 ;  /* 0x80000002020c722b */ /* 0x000fd00000000006 */
[----:B------:R-:W-:-:S10]  /*14e0*/  DFMA R2, R10, R12, R2 ;  /* 0x0000000c0a02722b */ /* 0x000fd40000000002 */
[----:B------:R-:W-:Y:S01]  /*14f0*/  VIADD R3, R3, 0xfcb00000 ;  /* 0xfcb0000003037836 */ /* 0x000fe20000000000 */
[----:B------:R-:W-:Y:S06]  /*1500*/  BRA `(.L_x_19) ;  /* 0x0000000000047947 */ /* 0x000fec0003800000 */
.L_x_20:
[----:B------:R-:W-:-:S11]  /*1510*/  DADD R2, R6, R6 ;  /* 0x0000000006027229 */ /* 0x000fd60000000006 */
.L_x_19:
[----:B------:R-:W-:Y:S02]  /*1520*/  IMAD.MOV.U32 R18, RZ, RZ, R2 ;  /* 0x000000ffff127224 */ /* 0x000fe400078e0002 */
[----:B------:R-:W-:Y:S02]  /*1530*/  IMAD.MOV.U32 R19, RZ, RZ, R3 ;  /* 0x000000ffff137224 */ /* 0x000fe400078e0003 */
[----:B------:R-:W-:Y:S02]  /*1540*/  IMAD.MOV.U32 R2, RZ, RZ, R0 ;  /* 0x000000ffff027224 */ /* 0x000fe400078e0000 */
[----:B------:R-:W-:-:S04]  /*1550*/  IMAD.MOV.U32 R3, RZ, RZ, 0x0 ;  /* 0x00000000ff037424 */ /* 0x000fc800078e00ff */
[----:B------:R-:W-:Y:S05]  /*1560*/  RET.REL.NODEC R2 `(_Z10trans_funcP6float2f) ;  /* 0xffffffe802a47950 */ /* 0x000fea0003c3ffff */
.L_x_21:
        /* <DEDUP_REMOVED lines=9> */
.L_x_26:


//--------------------- .text._Z15particle_volumePfPh --------------------------
	.section	.text._Z15particle_volumePfPh,"ax",@progbits
	.align	128
        .global         _Z15particle_volumePfPh
        .type           _Z15particle_volumePfPh,@function
        .size           _Z15particle_volumePfPh,(.L_x_33 - _Z15particle_volumePfPh)
        .other          _Z15particle_volumePfPh,@"STO_CUDA_ENTRY STV_DEFAULT"
_Z15particle_volumePfPh:
.text._Z15particle_volumePfPh:
[----:B------:R-:W-:Y:S01]  /*0000*/  LDC R1, c[0x0][0x37c] ;  /* 0x0000df00ff017b82 */ /* 0x000fe20000000800 */
[----:B------:R-:W0:Y:S07]  /*0010*/  S2R R8, SR_CTAID.X ;  /* 0x0000000000087919 */ /* 0x000e2e0000002500 */
[----:B------:R-:W1:Y:S01]  /*0020*/  LDC.64 R2, c[0x0][0x380] ;  /* 0x0000e000ff027b82 */ /* 0x000e620000000a00 */
[----:B------:R-:W2:Y:S01]  /*0030*/  LDCU.64 UR8, c[0x0][0x358] ;  /* 0x00006b00ff0877ac */ /* 0x000ea20008000a00 */
[----:B0-----:R-:W-:-:S04]  /*0040*/  IMAD.SHL.U32 R5, R8, 0x4, RZ ;  /* 0x0000000408057824 */ /* 0x001fc800078e00ff */
[----:B-1----:R-:W-:-:S05]  /*0050*/  IMAD.WIDE.U32 R2, R5, 0x4, R2 ;  /* 0x0000000405027825 */ /* 0x002fca00078e0002 */
[----:B--2---:R-:W2:Y:S04]  /*0060*/  LDG.E R7, desc[UR8][R2.64+0x8] ;  /* 0x0000080802077981 */ /* 0x004ea8000c1e1900 */
[----:B------:R-:W3:Y:S04]  /*0070*/  LDG.E R6, desc[UR8][R2.64] ;  /* 0x0000000802067981 */ /* 0x000ee8000c1e1900 */
[----:B------:R-:W4:Y:S01]  /*0080*/  LDG.E R5, desc[UR8][R2.64+0x4] ;  /* 0x0000040802057981 */ /* 0x000f22000c1e1900 */
[----:B------:R-:W0:Y:S08]  /*0090*/  S2UR UR5, SR_CTAID.Z ;  /* 0x00000000000579c3 */ /* 0x000e300000002700 */
[----:B------:R-:W1:Y:S01]  /*00a0*/  S2UR UR4, SR_CTAID.Y ;  /* 0x00000000000479c3 */ /* 0x000e620000002600 */
[----:B0-----:R-:W-:-:S06]  /*00b0*/  UIMAD UR7, UR5, 0xa, URZ ;  /* 0x0000000a050778a4 */ /* 0x001fcc000f8e02ff */
[----:B------:R-:W-:Y:S01]  /*00c0*/  I2FP.F32.U32 R4, UR7 ;  /* 0x0000000700047c45 */ /* 0x000fe20008201000 */
[----:B-1----:R-:W-:-:S06]  /*00d0*/  UIMAD UR6, UR4, 0xa, URZ ;  /* 0x0000000a040678a4 */ /* 0x002fcc000f8e02ff */
[----:B------:R-:W-:Y:S01]  /*00e0*/  I2FP.F32.U32 R0, UR6 ;  /* 0x0000000600007c45 */ /* 0x000fe20008201000 */
[----:B--2---:R-:W-:Y:S01]  /*00f0*/  FADD R4, R4, -R7 ;  /* 0x8000000704047221 */ /* 0x004fe20000000000 */
[----:B---3--:R-:W-:-:S03]  /*0100*/  FMUL R6, R6, R6 ;  /* 0x0000000606067220 */ /* 0x008fc60000400000 */
[----:B------:R-:W-:Y:S01]  /*0110*/  FMUL R7, R4, R4 ;  /* 0x0000000404077220 */ /* 0x000fe20000400000 */
[----:B----4-:R-:W-:Y:S02]  /*0120*/  FADD R0, R0, -R5 ;  /* 0x8000000500007221 */ /* 0x010fe40000000000 */
[----:B------:R-:W0:Y:S02]  /*0130*/  F2F.F64.F32 R4, R6 ;  /* 0x0000000600047310 */ /* 0x000e240000201800 */
[----:B------:R-:W-:-:S06]  /*0140*/  FFMA R2, R0, R0, R7 ;  /* 0x0000000000027223 */ /* 0x000fcc0000000007 */
[----:B------:R-:W1:Y:S01]  /*0150*/  F2F.F64.F32 R2, R2 ;  /* 0x0000000200027310 */ /* 0x000e620000201800 */
[----:B0-----:R-:W-:-:S08]  /*0160*/  DMUL R4, R4, 0.25 ;  /* 0x3fd0000004047828 */ /* 0x001fd00000000000 */
[----:B-1----:R-:W-:-:S14]  /*0170*/  DSETP.GEU.AND P0, PT, R4, R2, PT ;  /* 0x000000020400722a */ /* 0x002fdc0003f0e000 */
[----:B------:R-:W-:Y:S05]  /*0180*/  @P0 BRA `(.L_x_22) ;  /* 0x0000000000200947 */ /* 0x000fea0003800000 */
[----:B------:R-:W0:Y:S01]  /*0190*/  LDCU.64 UR6, c[0x0][0x388] ;  /* 0x00007100ff0677ac */ /* 0x000e220008000a00 */
[----:B------:R-:W-:Y:S01]  /*01a0*/  IMAD.MOV.U32 R0, RZ, RZ, 0x1 ;  /* 0x00000001ff007424 */ /* 0x000fe200078e00ff */
[----:B------:R-:W-:-:S06]  /*01b0*/  ULEA UR4, UR5, UR4, 0xa ;  /* 0x0000000405047291 */ /* 0x000fcc000f8e50ff */
[----:B------:R-:W-:-:S04]  /*01c0*/  LEA R2, R8, UR4, 0x14 ;  /* 0x0000000408027c11 */ /* 0x000fc8000f8ea0ff */
[----:B0-----:R-:W-:-:S04]  /*01d0*/  IADD3 R2, P0, PT, R2, UR6, RZ ;  /* 0x0000000602027c10 */ /* 0x001fc8000ff1e0ff */
[----:B------:R-:W-:-:S05]  /*01e0*/  IADD3.X R3, PT, PT, RZ, UR7, RZ, P0, !PT ;  /* 0x00000007ff037c10 */ /* 0x000fca00087fe4ff */
[----:B------:R-:W-:Y:S01]  /*01f0*/  STG.E.U8 desc[UR8][R2.64], R0 ;  /* 0x0000000002007986 */ /* 0x000fe2000c101108 */
[----:B------:R-:W-:Y:S05]  /*0200*/  EXIT ;  /* 0x000000000000794d */ /* 0x000fea0003800000 */
.L_x_22:
[----:B------:R-:W0:Y:S01]  /*0210*/  LDCU.64 UR6, c[0x0][0x388] ;  /* 0x00007100ff0677ac */ /* 0x000e220008000a00 */
[----:B------:R-:W-:-:S06]  /*0220*/  ULEA UR4, UR5, UR4, 0xa ;  /* 0x0000000405047291 */ /* 0x000fcc000f8e50ff */
[----:B------:R-:W-:-:S04]  /*0230*/  LEA R2, R8, UR4, 0x14 ;  /* 0x0000000408027c11 */ /* 0x000fc8000f8ea0ff */
[----:B0-----:R-:W-:-:S04]  /*0240*/  IADD3 R2, P0, PT, R2, UR6, RZ ;  /* 0x0000000602027c10 */ /* 0x001fc8000ff1e0ff */
[----:B------:R-:W-:-:S05]  /*0250*/  IADD3.X R3, PT, PT, RZ, UR7, RZ, P0, !PT ;  /* 0x00000007ff037c10 */ /* 0x000fca00087fe4ff */
[----:B------:R-:W-:Y:S01]  /*0260*/  STG.E.U8 desc[UR8][R2.64], RZ ;  /* 0x000000ff02007986 */ /* 0x000fe2000c101108 */
[----:B------:R-:W-:Y:S05]  /*0270*/  EXIT ;  /* 0x000000000000794d */ /* 0x000fea0003800000 */
.L_x_23:
        /* <DEDUP_REMOVED lines=16> */
.L_x_33:


//--------------------- .nv.global.init           --------------------------
	.section	.nv.global.init,"aw",@progbits
	.align	4
.nv.global.init:
	.type		__cudart_i2opi_f,@object
	.size		__cudart_i2opi_f,(.L_0 - __cudart_i2opi_f)
__cudart_i2opi_f:
        /*0000*/ 	.byte	0x41, 0x90, 0x43, 0x3c, 0x99, 0x95, 0x62, 0xdb, 0xc0, 0xdd, 0x34, 0xf5, 0xd1, 0x57, 0x27, 0xfc
        /*0010*/ 	.byte	0x29, 0x15, 0x44, 0x4e, 0x6e, 0x83, 0xf9, 0xa2
.L_0:


//--------------------- .nv.shared.reserved.0     --------------------------
	.section	.nv.shared.reserved.0,"aw",@nobits
	.weak		__nv_reservedSMEM_offset_0_alias
	.size		__nv_reservedSMEM_offset_0_alias, 0, 64
	.other		__nv_reservedSMEM_offset_0_alias,@"STO_CUDA_RESERVED_SHARED STV_DEFAULT"
__nv_reservedSMEM_offset_0_alias:
	.zero		0
	.zero		64


//--------------------- .nv.constant0._Z22two_dim_divide_for_fftP6float2 --------------------------
	.section	.nv.constant0._Z22two_dim_divide_for_fftP6float2,"a",@progbits
	.sectionflags	@""
	.align	4
.nv.constant0._Z22two_dim_divide_for_fftP6float2:
	.zero		904


//--------------------- .nv.constant0._Z19holo_to_float_imageP6float2Pf --------------------------
	.section	.nv.constant0._Z19holo_to_float_imageP6float2Pf,"a",@progbits
	.sectionflags	@""
	.align	4
.nv.constant0._Z19holo_to_float_imageP6float2Pf:
	.zero		912


//--------------------- .nv.constant0._Z11fftshift_2DP6float2 --------------------------
	.section	.nv.constant0._Z11fftshift_2DP6float2,"a",@progbits
	.sectionflags	@""
	.align	4
.nv.constant0._Z11fftshift_2DP6float2:
	.zero		904


//--------------------- .nv.constant0._Z22plane_complex_multipleP6float2S0_S0_ --------------------------
	.section	.nv.constant0._Z22plane_complex_multipleP6float2S0_S0_,"a",@progbits
	.sectionflags	@""
	.align	4
.nv.constant0._Z22plane_complex_multipleP6float2S0_S0_:
	.zero		920


//--------------------- .nv.constant0._Z22extract_plane_from_volPhP6float2i --------------------------
	.section	.nv.constant0._Z22extract_plane_from_volPhP6float2i,"a",@progbits
	.sectionflags	@""
	.align	4
.nv.constant0._Z22extract_plane_from_volPhP6float2i:
	.zero		916


//--------------------- .nv.constant0._Z10trans_funcP6float2f --------------------------
	.section	.nv.constant0._Z10trans_funcP6float2f,"a",@progbits
	.sectionflags	@""
	.align	4
.nv.constant0._Z10trans_funcP6float2f:
	.zero		908


//--------------------- .nv.constant0._Z15particle_volumePfPh --------------------------
	.section	.nv.constant0._Z15particle_volumePfPh,"a",@progbits
	.sectionflags	@""
	.align	4
.nv.constant0._Z15particle_volumePfPh:
	.zero		912


//--------------------- SYMBOLS --------------------------

	.type		.nv.reservedSmem.offset0,@object
	.size		.nv.reservedSmem.offset0,0x4
